	.target	sm_100a

	.elftype	@"ET_EXEC"


//--------------------- .note.nv.tkinfo           --------------------------
	.section	.note.nv.tkinfo,"",@"SHT_NOTE"
	.sectionflags	@"SHF_NOTE_NV_TKINFO"
	.tkinfo
        /*0018*/ 	.word	0x00000002
        /*0030*/ 	.string	""
        /*0030*/ 	.string	"ptxas"
        /*0030*/ 	.string	"Cuda compilation tools, release 13.0, V13.0.88"
        /*0030*/ 	.string	"Build cuda_13.0.r13.0/compiler.36424714_0"
        /*0030*/ 	.string	"-arch sm_100a -m 64 "



//--------------------- .note.nv.cuinfo           --------------------------
	.section	.note.nv.cuinfo,"",@"SHT_NOTE"
	.sectionflags	@"SHF_NOTE_NV_CUINFO"
        /*0018*/ 	.short	0x0002
        /*001a*/ 	.short	0x0064
        /*001c*/ 	.short	0x0082
	.zero		2


//--------------------- .nv.info                  --------------------------
	.section	.nv.info,"",@"SHT_CUDA_INFO"
	.align	4


	//----- nvinfo : EIATTR_REGCOUNT
	.align		4
        /*0000*/ 	.byte	0x04, 0x2f
        /*0002*/ 	.short	(.L_19 - .L_18)
	.align		4
.L_18:
        /*0004*/ 	.word	index@(_ZN7cutlass13device_kernelINS_4gemm6kernel13GemmUniversalIN4cute5tupleIJiiiiEEENS1_10collective13CollectiveMmaINS1_35MainloopSm100TmaUmmaWarpSpecializedILi4ELi2ELi4ENS5_IJNS4_1CILi1EEENSA_ILi4EEESB_EEEEENS5_IJNSA_ILi64EEENSA_ILi128EEESF_EEENS_10tfloat32_tENS5_IJlSB_lEEESI_SJ_NS4_8TiledMMAINS4_8MMA_AtomIJNS4_17SM100_MMA_TF32_SSISI_SI_fLi64ELi128ELNS4_4UMMA5MajorE0ELSO_0ELNSN_7ScaleInE0ELSP_0EEEEEENS4_6LayoutINS5_IJSB_SB_SB_EEENS5_IJNSA_ILi0EEESU_SU_EEEEENS5_IJNS4_10UnderscoreESX_SX_EEEEENS4_23SM90_TMA_LOAD_MULTICASTENS4_14ComposedLayoutINS4_7SwizzleILi3ELi4ELi3EEENS4_18smem_ptr_flag_bitsILi32EEENSS_INS5_IJNSA_ILi8EEENSA_ILi32EEEEEENS5_IJS17_SB_EEEEEEEvNS4_8identityENS4_13SM90_TMA_LOADES1B_vS1C_EENS_8epilogue10collective18CollectiveEpilogueINS1F_23Sm100TmaWarpSpecializedILi4ELi2ELi16ELb1ELb0EEEJSH_NS5_IJNSS_ISF_SB_EENSS_IS17_SB_EEEEESI_SJ_SI_SJ_NS1F_6fusion15FusionCallbacksIS1J_NS1N_17LinearCombinationISI_fSI_fLNS_15FloatRoundStyleE2EEESH_S1M_JEEENS4_5SM1004TMEM4LOAD26SM100_TMEM_LOAD_16dp128b8xES1D_S1B_NS4_17SM75_U32x4_LDSM_NENS4_14SM90_TMA_STOREES1B_NS4_17SM90_U32x4_STSM_NENS4_39AutoVectorizingCopyWithAssumedAlignmentILi128EEEEEEvvEEEEvNT_6ParamsE)
        /*0008*/ 	.word	0x00000050


	//----- nvinfo : EIATTR_FRAME_SIZE
	.align		4
.L_19:
        /*000c*/ 	.byte	0x04, 0x11
        /*000e*/ 	.short	(.L_21 - .L_20)
	.align		4
.L_20:
        /*0010*/ 	.word	index@($__internal_2_$__cuda_sm10x_tcgen05_guardrail_trap_unallocated_columns_being_dealloced)
        /*0014*/ 	.word	0x00000000


	//----- nvinfo : EIATTR_FRAME_SIZE
	.align		4
.L_21:
        /*0018*/ 	.byte	0x04, 0x11
        /*001a*/ 	.short	(.L_23 - .L_22)
	.align		4
.L_22:
        /*001c*/ 	.word	index@($__internal_1_$__cuda_sm10x_tcgen05_guardrail_trap_phase_invalid_during_alloc)
        /*0020*/ 	.word	0x00000000


	//----- nvinfo : EIATTR_FRAME_SIZE
	.align		4
.L_23:
        /*0024*/ 	.byte	0x04, 0x11
        /*0026*/ 	.short	(.L_25 - .L_24)
	.align		4
.L_24:
        /*0028*/ 	.word	index@($__internal_0_$__cuda_sm10x_tcgen05_guardrail_trap_col_being_dealloced_not_returned_by_alloc)
        /*002c*/ 	.word	0x00000000


	//----- nvinfo : EIATTR_FRAME_SIZE
	.align		4
.L_25:
        /*0030*/ 	.byte	0x04, 0x11
        /*0032*/ 	.short	(.L_27 - .L_26)
	.align		4
.L_26:
        /*0034*/ 	.word	index@(_ZN7cutlass13device_kernelINS_4gemm6kernel13GemmUniversalIN4cute5tupleIJiiiiEEENS1_10collective13CollectiveMmaINS1_35MainloopSm100TmaUmmaWarpSpecializedILi4ELi2ELi4ENS5_IJNS4_1CILi1EEENSA_ILi4EEESB_EEEEENS5_IJNSA_ILi64EEENSA_ILi128EEESF_EEENS_10tfloat32_tENS5_IJlSB_lEEESI_SJ_NS4_8TiledMMAINS4_8MMA_AtomIJNS4_17SM100_MMA_TF32_SSISI_SI_fLi64ELi128ELNS4_4UMMA5MajorE0ELSO_0ELNSN_7ScaleInE0ELSP_0EEEEEENS4_6LayoutINS5_IJSB_SB_SB_EEENS5_IJNSA_ILi0EEESU_SU_EEEEENS5_IJNS4_10UnderscoreESX_SX_EEEEENS4_23SM90_TMA_LOAD_MULTICASTENS4_14ComposedLayoutINS4_7SwizzleILi3ELi4ELi3EEENS4_18smem_ptr_flag_bitsILi32EEENSS_INS5_IJNSA_ILi8EEENSA_ILi32EEEEEENS5_IJS17_SB_EEEEEEEvNS4_8identityENS4_13SM90_TMA_LOADES1B_vS1C_EENS_8epilogue10collective18CollectiveEpilogueINS1F_23Sm100TmaWarpSpecializedILi4ELi2ELi16ELb1ELb0EEEJSH_NS5_IJNSS_ISF_SB_EENSS_IS17_SB_EEEEESI_SJ_SI_SJ_NS1F_6fusion15FusionCallbacksIS1J_NS1N_17LinearCombinationISI_fSI_fLNS_15FloatRoundStyleE2EEESH_S1M_JEEENS4_5SM1004TMEM4LOAD26SM100_TMEM_LOAD_16dp128b8xES1D_S1B_NS4_17SM75_U32x4_LDSM_NENS4_14SM90_TMA_STOREES1B_NS4_17SM90_U32x4_STSM_NENS4_39AutoVectorizingCopyWithAssumedAlignmentILi128EEEEEEvvEEEEvNT_6ParamsE)
        /*0038*/ 	.word	0x00000000


	//----- nvinfo : EIATTR_MIN_STACK_SIZE
	.align		4
.L_27:
        /*003c*/ 	.byte	0x04, 0x12
        /*003e*/ 	.short	(.L_29 - .L_28)
	.align		4
.L_28:
        /*0040*/ 	.word	index@(_ZN7cutlass13device_kernelINS_4gemm6kernel13GemmUniversalIN4cute5tupleIJiiiiEEENS1_10collective13CollectiveMmaINS1_35MainloopSm100TmaUmmaWarpSpecializedILi4ELi2ELi4ENS5_IJNS4_1CILi1EEENSA_ILi4EEESB_EEEEENS5_IJNSA_ILi64EEENSA_ILi128EEESF_EEENS_10tfloat32_tENS5_IJlSB_lEEESI_SJ_NS4_8TiledMMAINS4_8MMA_AtomIJNS4_17SM100_MMA_TF32_SSISI_SI_fLi64ELi128ELNS4_4UMMA5MajorE0ELSO_0ELNSN_7ScaleInE0ELSP_0EEEEEENS4_6LayoutINS5_IJSB_SB_SB_EEENS5_IJNSA_ILi0EEESU_SU_EEEEENS5_IJNS4_10UnderscoreESX_SX_EEEEENS4_23SM90_TMA_LOAD_MULTICASTENS4_14ComposedLayoutINS4_7SwizzleILi3ELi4ELi3EEENS4_18smem_ptr_flag_bitsILi32EEENSS_INS5_IJNSA_ILi8EEENSA_ILi32EEEEEENS5_IJS17_SB_EEEEEEEvNS4_8identityENS4_13SM90_TMA_LOADES1B_vS1C_EENS_8epilogue10collective18CollectiveEpilogueINS1F_23Sm100TmaWarpSpecializedILi4ELi2ELi16ELb1ELb0EEEJSH_NS5_IJNSS_ISF_SB_EENSS_IS17_SB_EEEEESI_SJ_SI_SJ_NS1F_6fusion15FusionCallbacksIS1J_NS1N_17LinearCombinationISI_fSI_fLNS_15FloatRoundStyleE2EEESH_S1M_JEEENS4_5SM1004TMEM4LOAD26SM100_TMEM_LOAD_16dp128b8xES1D_S1B_NS4_17SM75_U32x4_LDSM_NENS4_14SM90_TMA_STOREES1B_NS4_17SM90_U32x4_STSM_NENS4_39AutoVectorizingCopyWithAssumedAlignmentILi128EEEEEEvvEEEEvNT_6ParamsE)
        /*0044*/ 	.word	0x00000000
.L_29:


//--------------------- .nv.compat                --------------------------
	.section	.nv.compat,"",@"SHT_CUDA_COMPAT_INFO"
	.align	4
        /*0000*/ 	.byte	0x02, 0x09, 0x01, 0x00, 0x02, 0x02, 0x02, 0x00, 0x02, 0x05, 0x05, 0x00, 0x03, 0x07, 0x01, 0x01
        /*0010*/ 	.byte	0x02, 0x03, 0x01, 0x00, 0x02, 0x06, 0x01, 0x00, 0x04, 0x0b, 0x08, 0x00, 0x09, 0x00, 0x00, 0x00
        /*0020*/ 	.byte	0x00, 0x00, 0x00, 0x00


//--------------------- .nv.info._ZN7cutlass13device_kernelINS_4gemm6kernel13GemmUniversalIN4cute5tupleIJiiiiEEENS1_10collective13CollectiveMmaINS1_35MainloopSm100TmaUmmaWarpSpecializedILi4ELi2ELi4ENS5_IJNS4_1CILi1EEENSA_ILi4EEESB_EEEEENS5_IJNSA_ILi64EEENSA_ILi128EEESF_EEENS_10tfloat32_tENS5_IJlSB_lEEESI_SJ_NS4_8TiledMMAINS4_8MMA_AtomIJNS4_17SM100_MMA_TF32_SSISI_SI_fLi64ELi128ELNS4_4UMMA5MajorE0ELSO_0ELNSN_7ScaleInE0ELSP_0EEEEEENS4_6LayoutINS5_IJSB_SB_SB_EEENS5_IJNSA_ILi0EEESU_SU_EEEEENS5_IJNS4_10UnderscoreESX_SX_EEEEENS4_23SM90_TMA_LOAD_MULTICASTENS4_14ComposedLayoutINS4_7SwizzleILi3ELi4ELi3EEENS4_18smem_ptr_flag_bitsILi32EEENSS_INS5_IJNSA_ILi8EEENSA_ILi32EEEEEENS5_IJS17_SB_EEEEEEEvNS4_8identityENS4_13SM90_TMA_LOADES1B_vS1C_EENS_8epilogue10collective18CollectiveEpilogueINS1F_23Sm100TmaWarpSpecializedILi4ELi2ELi16ELb1ELb0EEEJSH_NS5_IJNSS_ISF_SB_EENSS_IS17_SB_EEEEESI_SJ_SI_SJ_NS1F_6fusion15FusionCallbacksIS1J_NS1N_17LinearCombinationISI_fSI_fLNS_15FloatRoundStyleE2EEESH_S1M_JEEENS4_5SM1004TMEM4LOAD26SM100_TMEM_LOAD_16dp128b8xES1D_S1B_NS4_17SM75_U32x4_LDSM_NENS4_14SM90_TMA_STOREES1B_NS4_17SM90_U32x4_STSM_NENS4_39AutoVectorizingCopyWithAssumedAlignmentILi128EEEEEEvvEEEEvNT_6ParamsE --------------------------
	.section	.nv.info._ZN7cutlass13device_kernelINS_4gemm6kernel13GemmUniversalIN4cute5tupleIJiiiiEEENS1_10collective13CollectiveMmaINS1_35MainloopSm100TmaUmmaWarpSpecializedILi4ELi2ELi4ENS5_IJNS4_1CILi1EEENSA_ILi4EEESB_EEEEENS5_IJNSA_ILi64EEENSA_ILi128EEESF_EEENS_10tfloat32_tENS5_IJlSB_lEEESI_SJ_NS4_8TiledMMAINS4_8MMA_AtomIJNS4_17SM100_MMA_TF32_SSISI_SI_fLi64ELi128ELNS4_4UMMA5MajorE0ELSO_0ELNSN_7ScaleInE0ELSP_0EEEEEENS4_6LayoutINS5_IJSB_SB_SB_EEENS5_IJNSA_ILi0EEESU_SU_EEEEENS5_IJNS4_10UnderscoreESX_SX_EEEEENS4_23SM90_TMA_LOAD_MULTICASTENS4_14ComposedLayoutINS4_7SwizzleILi3ELi4ELi3EEENS4_18smem_ptr_flag_bitsILi32EEENSS_INS5_IJNSA_ILi8EEENSA_ILi32EEEEEENS5_IJS17_SB_EEEEEEEvNS4_8identityENS4_13SM90_TMA_LOADES1B_vS1C_EENS_8epilogue10collective18CollectiveEpilogueINS1F_23Sm100TmaWarpSpecializedILi4ELi2ELi16ELb1ELb0EEEJSH_NS5_IJNSS_ISF_SB_EENSS_IS17_SB_EEEEESI_SJ_SI_SJ_NS1F_6fusion15FusionCallbacksIS1J_NS1N_17LinearCombinationISI_fSI_fLNS_15FloatRoundStyleE2EEESH_S1M_JEEENS4_5SM1004TMEM4LOAD26SM100_TMEM_LOAD_16dp128b8xES1D_S1B_NS4_17SM75_U32x4_LDSM_NENS4_14SM90_TMA_STOREES1B_NS4_17SM90_U32x4_STSM_NENS4_39AutoVectorizingCopyWithAssumedAlignmentILi128EEEEEEvvEEEEvNT_6ParamsE,"",@"SHT_CUDA_INFO"
	.sectionflags	@""
	.align	4


	//----- nvinfo : EIATTR_CUDA_API_VERSION
	.align		4
        /*0000*/ 	.byte	0x04, 0x37
        /*0002*/ 	.short	(.L_31 - .L_30)
.L_30:
        /*0004*/ 	.word	0x00000082


	//----- nvinfo : EIATTR_KPARAM_INFO
	.align		4
.L_31:
        /*0008*/ 	.byte	0x04, 0x17
        /*000a*/ 	.short	(.L_33 - .L_32)
.L_32:
        /*000c*/ 	.word	0x00000000
        /*0010*/ 	.short	0x0000
        /*0012*/ 	.short	0x0000
        /*0014*/ 	.byte	0x00, 0xf0, 0x01, 0x20


	//----- nvinfo : EIATTR_AT_ENTRY_FRAGMENTS
	.align		4
.L_33:
        /*0018*/ 	.byte	0x04, 0x4f
        /*001a*/ 	.short	(.L_35 - .L_34)


	//   ....[0]....
.L_34:
        /*001c*/ 	.word	0x00000006


	//----- nvinfo : EIATTR_RESERVED_SMEM_USED
	.align		4
.L_35:
        /*0020*/ 	.byte	0x01, 0x41
	.zero		2


	//----- nvinfo : EIATTR_SPARSE_MMA_MASK
	.align		4
        /*0024*/ 	.byte	0x03, 0x50
        /*0026*/ 	.short	0x0000


	//----- nvinfo : EIATTR_TCGEN05_1CTA_USED
	.align		4
        /*0028*/ 	.byte	0x01, 0x51
	.zero		2


	//----- nvinfo : EIATTR_MAXREG_COUNT
	.align		4
        /*002c*/ 	.byte	0x03, 0x1b
        /*002e*/ 	.short	0x00ff


	//----- nvinfo : EIATTR_NUM_BARRIERS
	.align		4
        /*0030*/ 	.byte	0x02, 0x4c
        /*0032*/ 	.byte	0x07
	.zero		1


	//----- nvinfo : EIATTR_EXTERNS
	.align		4
        /*0034*/ 	.byte	0x04, 0x0f
        /*0036*/ 	.short	(.L_37 - .L_36)


	//   ....[0]....
	.align		4
.L_36:
        /*0038*/ 	.word	index@(__assertfail)


	//----- nvinfo : EIATTR_MERCURY_ISA_VERSION
	.align		4
.L_37:
        /*003c*/ 	.byte	0x03, 0x5f
        /*003e*/ 	.short	0x0101


	//----- nvinfo : EIATTR_INT_WARP_WIDE_INSTR_OFFSETS
	.align		4
        /*0040*/ 	.byte	0x04, 0x31
        /*0042*/ 	.short	(.L_39 - .L_38)


	//   ....[0]....
.L_38:
        /*0044*/ 	.word	0x00004080


	//   ....[1]....
        /*0048*/ 	.word	0x000040b0


	//   ....[2]....
        /*004c*/ 	.word	0x000040d0


	//   ....[3]....
        /*0050*/ 	.word	0x00004c10


	//   ....[4]....
        /*0054*/ 	.word	0x00004c80


	//   ....[5]....
        /*0058*/ 	.word	0x00004d60


	//   ....[6]....
        /*005c*/ 	.word	0x00004de0


	//   ....[7]....
        /*0060*/ 	.word	0x00004ee0


	//   ....[8]....
        /*0064*/ 	.word	0x00004f60


	//   ....[9]....
        /*0068*/ 	.word	0x00005050


	//   ....[10]....
        /*006c*/ 	.word	0x00005100


	//----- nvinfo : EIATTR_COOP_GROUP_MASK_REGIDS
	.align		4
.L_39:
        /*0070*/ 	.byte	0x04, 0x29
        /*0072*/ 	.short	(.L_41 - .L_40)


	//   ....[0]....
.L_40:
        /*0074*/ 	.word	0xffffffff


	//   ....[1]....
        /*0078*/ 	.word	0xffffffff


	//   ....[2]....
        /*007c*/ 	.word	0xffffffff


	//   ....[3]....
        /*0080*/ 	.word	0xffffffff


	//   ....[4]....
        /*0084*/ 	.word	0xffffffff


	//   ....[5]....
        /*0088*/ 	.word	0xffffffff


	//   ....[6]....
        /*008c*/ 	.word	0xffffffff


	//   ....[7]....
        /*0090*/ 	.word	0xffffffff


	//   ....[8]....
        /*0094*/ 	.word	0xffffffff


	//   ....[9]....
        /*0098*/ 	.word	0xffffffff


	//   ....[10]....
        /*009c*/ 	.word	0xffffffff


	//   ....[11]....
        /*00a0*/ 	.word	0xffffffff


	//   ....[12]....
        /*00a4*/ 	.word	0xffffffff


	//   ....[13]....
        /*00a8*/ 	.word	0xffffffff


	//----- nvinfo : EIATTR_COOP_GROUP_INSTR_OFFSETS
	.align		4
.L_41:
        /*00ac*/ 	.byte	0x04, 0x28
        /*00ae*/ 	.short	(.L_43 - .L_42)


	//   ....[0]....
.L_42:
        /*00b0*/ 	.word	0x00000080


	//   ....[1]....
        /*00b4*/ 	.word	0x000004f0


	//   ....[2]....
        /*00b8*/ 	.word	0x000006a0


	//   ....[3]....
        /*00bc*/ 	.word	0x00000840


	//   ....[4]....
        /*00c0*/ 	.word	0x00000940


	//   ....[5]....
        /*00c4*/ 	.word	0x00000ab0


	//   ....[6]....
        /*00c8*/ 	.word	0x00000c50


	//   ....[7]....
        /*00cc*/ 	.word	0x00000e00


	//   ....[8]....
        /*00d0*/ 	.word	0x00002200


	//   ....[9]....
        /*00d4*/ 	.word	0x000030b0


	//   ....[10]....
        /*00d8*/ 	.word	0x000032c0


	//   ....[11]....
        /*00dc*/ 	.word	0x000032f0


	//   ....[12]....
        /*00e0*/ 	.word	0x00003f60


	//   ....[13]....
        /*00e4*/ 	.word	0x00004190


	//----- nvinfo : EIATTR_VRC_CTA_INIT_COUNT
	.align		4
.L_43:
        /*00e8*/ 	.byte	0x02, 0x4a
        /*00ea*/ 	.byte	0x80
	.zero		1


	//----- nvinfo : EIATTR_SYSCALL_OFFSETS
	.align		4
        /*00ec*/ 	.byte	0x04, 0x46
        /*00ee*/ 	.short	(.L_45 - .L_44)


	//   ....[0]....
.L_44:
        /*00f0*/ 	.word	0x00005da0


	//   ....[1]....
        /*00f4*/ 	.word	0x00005e90


	//   ....[2]....
        /*00f8*/ 	.word	0x00006730


	//   ....[3]....
        /*00fc*/ 	.word	0x000070f0


	//   ....[4]....
        /*0100*/ 	.word	0x00007a60


	//   ....[5]....
        /*0104*/ 	.word	0x000083d0


	//----- nvinfo : EIATTR_MBARRIER_INSTR_OFFSETS
	.align		4
.L_45:
        /*0108*/ 	.byte	0x04, 0x39
        /*010a*/ 	.short	(.L_47 - .L_46)


	//   ....[0]....
.L_46:
        /*010c*/ 	.word	0x00000610
        /*0110*/ 	.word	0x000000ff
        /*0114*/ 	.word	0x00000000
        /*0118*/ 	.short	0x0100
        /*011a*/ 	.byte	0x04
	.zero		1


	//   ....[1]....
        /*011c*/ 	.word	0x00000620
        /*0120*/ 	.word	0x000000ff
        /*0124*/ 	.word	0x00000020
        /*0128*/ 	.short	0x0100
        /*012a*/ 	.byte	0x04
	.zero		1


	//   ....[2]....
        /*012c*/ 	.word	0x00000630
        /*0130*/ 	.word	0x000000ff
        /*0134*/ 	.word	0x00000008
        /*0138*/ 	.short	0x0100
        /*013a*/ 	.byte	0x04
	.zero		1


	//   ....[3]....
        /*013c*/ 	.word	0x00000640
        /*0140*/ 	.word	0x000000ff
        /*0144*/ 	.word	0x00000028
        /*0148*/ 	.short	0x0100
        /*014a*/ 	.byte	0x04
	.zero		1


	//   ....[4]....
        /*014c*/ 	.word	0x00000650
        /*0150*/ 	.word	0x000000ff
        /*0154*/ 	.word	0x00000010
        /*0158*/ 	.short	0x0100
        /*015a*/ 	.byte	0x04
	.zero		1


	//   ....[5]....
        /*015c*/ 	.word	0x00000660
        /*0160*/ 	.word	0x000000ff
        /*0164*/ 	.word	0x00000030
        /*0168*/ 	.short	0x0100
        /*016a*/ 	.byte	0x04
	.zero		1


	//   ....[6]....
        /*016c*/ 	.word	0x00000670
        /*0170*/ 	.word	0x000000ff
        /*0174*/ 	.word	0x00000018
        /*0178*/ 	.short	0x0100
        /*017a*/ 	.byte	0x04
	.zero		1


	//   ....[7]....
        /*017c*/ 	.word	0x00000680
        /*0180*/ 	.word	0x000000ff
        /*0184*/ 	.word	0x00000038
        /*0188*/ 	.short	0x0100
        /*018a*/ 	.byte	0x04
	.zero		1


	//   ....[8]....
        /*018c*/ 	.word	0x000007b0
        /*0190*/ 	.word	0x000000ff
        /*0194*/ 	.word	0x00000040
        /*0198*/ 	.short	0x0100
        /*019a*/ 	.byte	0x04
	.zero		1


	//   ....[9]....
        /*019c*/ 	.word	0x000007c0
        /*01a0*/ 	.word	0x000000ff
        /*01a4*/ 	.word	0x00000060
        /*01a8*/ 	.short	0x0100
        /*01aa*/ 	.byte	0x04
	.zero		1


	//   ....[10]....
        /*01ac*/ 	.word	0x000007d0
        /*01b0*/ 	.word	0x000000ff
        /*01b4*/ 	.word	0x00000048
        /*01b8*/ 	.short	0x0100
        /*01ba*/ 	.byte	0x04
	.zero		1


	//   ....[11]....
        /*01bc*/ 	.word	0x000007e0
        /*01c0*/ 	.word	0x000000ff
        /*01c4*/ 	.word	0x00000068
        /*01c8*/ 	.short	0x0100
        /*01ca*/ 	.byte	0x04
	.zero		1


	//   ....[12]....
        /*01cc*/ 	.word	0x000007f0
        /*01d0*/ 	.word	0x000000ff
        /*01d4*/ 	.word	0x00000050
        /*01d8*/ 	.short	0x0100
        /*01da*/ 	.byte	0x04
	.zero		1


	//   ....[13]....
        /*01dc*/ 	.word	0x00000800
        /*01e0*/ 	.word	0x000000ff
        /*01e4*/ 	.word	0x00000070
        /*01e8*/ 	.short	0x0100
        /*01ea*/ 	.byte	0x04
	.zero		1


	//   ....[14]....
        /*01ec*/ 	.word	0x00000810
        /*01f0*/ 	.word	0x000000ff
        /*01f4*/ 	.word	0x00000058
        /*01f8*/ 	.short	0x0100
        /*01fa*/ 	.byte	0x04
	.zero		1


	//   ....[15]....
        /*01fc*/ 	.word	0x00000820
        /*0200*/ 	.word	0x000000ff
        /*0204*/ 	.word	0x00000078
        /*0208*/ 	.short	0x0100
        /*020a*/ 	.byte	0x04
	.zero		1


	//   ....[16]....
        /*020c*/ 	.word	0x00000910
        /*0210*/ 	.word	0x000000ff
        /*0214*/ 	.word	0x00000080
        /*0218*/ 	.short	0x0100
        /*021a*/ 	.byte	0x06
	.zero		1


	//   ....[17]....
        /*021c*/ 	.word	0x00000920
        /*0220*/ 	.word	0x000000ff
        /*0224*/ 	.word	0x00000088
        /*0228*/ 	.short	0x0100
        /*022a*/ 	.byte	0x06
	.zero		1


	//   ....[18]....
        /*022c*/ 	.word	0x00000a60
        /*0230*/ 	.word	0x000000ff
        /*0234*/ 	.word	0x00000090
        /*0238*/ 	.short	0x0100
        /*023a*/ 	.byte	0x06
	.zero		1


	//   ....[19]....
        /*023c*/ 	.word	0x00000a70
        /*0240*/ 	.word	0x000000ff
        /*0244*/ 	.word	0x000000a0
        /*0248*/ 	.short	0x0100
        /*024a*/ 	.byte	0x06
	.zero		1


	//   ....[20]....
        /*024c*/ 	.word	0x00000a80
        /*0250*/ 	.word	0x000000ff
        /*0254*/ 	.word	0x00000098
        /*0258*/ 	.short	0x0100
        /*025a*/ 	.byte	0x06
	.zero		1


	//   ....[21]....
        /*025c*/ 	.word	0x00000a90
        /*0260*/ 	.word	0x000000ff
        /*0264*/ 	.word	0x000000a8
        /*0268*/ 	.short	0x0100
        /*026a*/ 	.byte	0x06
	.zero		1


	//   ....[22]....
        /*026c*/ 	.word	0x00000bc0
        /*0270*/ 	.word	0x000000ff
        /*0274*/ 	.word	0x000000b0
        /*0278*/ 	.short	0x0100
        /*027a*/ 	.byte	0x04
	.zero		1


	//   ....[23]....
        /*027c*/ 	.word	0x00000bd0
        /*0280*/ 	.word	0x000000ff
        /*0284*/ 	.word	0x000000d0
        /*0288*/ 	.short	0x0100
        /*028a*/ 	.byte	0x04
	.zero		1


	//   ....[24]....
        /*028c*/ 	.word	0x00000be0
        /*0290*/ 	.word	0x000000ff
        /*0294*/ 	.word	0x000000b8
        /*0298*/ 	.short	0x0100
        /*029a*/ 	.byte	0x04
	.zero		1


	//   ....[25]....
        /*029c*/ 	.word	0x00000bf0
        /*02a0*/ 	.word	0x000000ff
        /*02a4*/ 	.word	0x000000d8
        /*02a8*/ 	.short	0x0100
        /*02aa*/ 	.byte	0x04
	.zero		1


	//   ....[26]....
        /*02ac*/ 	.word	0x00000c00
        /*02b0*/ 	.word	0x000000ff
        /*02b4*/ 	.word	0x000000c0
        /*02b8*/ 	.short	0x0100
        /*02ba*/ 	.byte	0x04
	.zero		1


	//   ....[27]....
        /*02bc*/ 	.word	0x00000c10
        /*02c0*/ 	.word	0x000000ff
        /*02c4*/ 	.word	0x000000e0
        /*02c8*/ 	.short	0x0100
        /*02ca*/ 	.byte	0x04
	.zero		1


	//   ....[28]....
        /*02cc*/ 	.word	0x00000c20
        /*02d0*/ 	.word	0x000000ff
        /*02d4*/ 	.word	0x000000c8
        /*02d8*/ 	.short	0x0100
        /*02da*/ 	.byte	0x04
	.zero		1


	//   ....[29]....
        /*02dc*/ 	.word	0x00000c30
        /*02e0*/ 	.word	0x000000ff
        /*02e4*/ 	.word	0x000000e8
        /*02e8*/ 	.short	0x0100
        /*02ea*/ 	.byte	0x04
	.zero		1


	//   ....[30]....
        /*02ec*/ 	.word	0x00000d20
        /*02f0*/ 	.word	0x000000ff
        /*02f4*/ 	.word	0x000000f0
        /*02f8*/ 	.short	0x0100
        /*02fa*/ 	.byte	0x04
	.zero		1


	//   ....[31]....
        /*02fc*/ 	.word	0x00000d30
        /*0300*/ 	.word	0x000000ff
        /*0304*/ 	.word	0x00000100
        /*0308*/ 	.short	0x0100
        /*030a*/ 	.byte	0x04
	.zero		1


	//   ....[32]....
        /*030c*/ 	.word	0x00000d40
        /*0310*/ 	.word	0x000000ff
        /*0314*/ 	.word	0x000000f8
        /*0318*/ 	.short	0x0100
        /*031a*/ 	.byte	0x04
	.zero		1


	//   ....[33]....
        /*031c*/ 	.word	0x00000d50
        /*0320*/ 	.word	0x000000ff
        /*0324*/ 	.word	0x00000108
        /*0328*/ 	.short	0x0100
        /*032a*/ 	.byte	0x04
	.zero		1


	//   ....[34]....
        /*032c*/ 	.word	0x00001900
        /*0330*/ 	.word	0x00000000
        /*0334*/ 	.word	0x00000100
        /*0338*/ 	.short	0x010a
        /*033a*/ 	.byte	0xff
	.zero		1


	//   ....[35]....
        /*033c*/ 	.word	0x00001930
        /*0340*/ 	.word	0x00000000
        /*0344*/ 	.word	0x000000f0
        /*0348*/ 	.short	0x0101
        /*034a*/ 	.byte	0xff
	.zero		1


	//   ....[36]....
        /*034c*/ 	.word	0x00001a00
        /*0350*/ 	.word	0x000000ff
        /*0354*/ 	.word	0x00000020
        /*0358*/ 	.short	0x010a
        /*035a*/ 	.byte	0x04
	.zero		1


	//   ....[37]....
        /*035c*/ 	.word	0x00001a80
        /*0360*/ 	.word	0x000000ff
        /*0364*/ 	.word	0x00000020
        /*0368*/ 	.short	0x010a
        /*036a*/ 	.byte	0x21
	.zero		1


	//   ....[38]....
        /*036c*/ 	.word	0x00001c10
        /*0370*/ 	.word	0x000000ff
        /*0374*/ 	.word	0x00000020
        /*0378*/ 	.short	0x010a
        /*037a*/ 	.byte	0x05
	.zero		1


	//   ....[39]....
        /*037c*/ 	.word	0x00001e00
        /*0380*/ 	.word	0x000000ff
        /*0384*/ 	.word	0x00000088
        /*0388*/ 	.short	0x0101
        /*038a*/ 	.byte	0x0d
	.zero		1


	//   ....[40]....
        /*038c*/ 	.word	0x00001e20
        /*0390*/ 	.word	0x000000ff
        /*0394*/ 	.word	0x00000020
        /*0398*/ 	.short	0x010a
        /*039a*/ 	.byte	0x04
	.zero		1


	//   ....[41]....
        /*039c*/ 	.word	0x00001ea0
        /*03a0*/ 	.word	0x000000ff
        /*03a4*/ 	.word	0x00000020
        /*03a8*/ 	.short	0x010a
        /*03aa*/ 	.byte	0x21
	.zero		1


	//   ....[42]....
        /*03ac*/ 	.word	0x00002030
        /*03b0*/ 	.word	0x000000ff
        /*03b4*/ 	.word	0x00000020
        /*03b8*/ 	.short	0x010a
        /*03ba*/ 	.byte	0x05
	.zero		1


	//   ....[43]....
        /*03bc*/ 	.word	0x00002230
        /*03c0*/ 	.word	0x00000003
        /*03c4*/ 	.word	0x00000090
        /*03c8*/ 	.short	0x010a
        /*03ca*/ 	.byte	0xff
	.zero		1


	//   ....[44]....
        /*03cc*/ 	.word	0x00002380
        /*03d0*/ 	.word	0x00000000
        /*03d4*/ 	.word	0x00000000
        /*03d8*/ 	.short	0x0101
        /*03da*/ 	.byte	0xff
	.zero		1


	//   ....[45]....
        /*03dc*/ 	.word	0x00002930
        /*03e0*/ 	.word	0x000000ff
        /*03e4*/ 	.word	0x00000000
        /*03e8*/ 	.short	0x010a
        /*03ea*/ 	.byte	0x04
	.zero		1


	//   ....[46]....
        /*03ec*/ 	.word	0x000029c0
        /*03f0*/ 	.word	0x000000ff
        /*03f4*/ 	.word	0x00000000
        /*03f8*/ 	.short	0x010a
        /*03fa*/ 	.byte	0x05
	.zero		1


	//   ....[47]....
        /*03fc*/ 	.word	0x00002a50
        /*0400*/ 	.word	0x000000ff
        /*0404*/ 	.word	0x00000000
        /*0408*/ 	.short	0x010a
        /*040a*/ 	.byte	0x05
	.zero		1


	//   ....[48]....
        /*040c*/ 	.word	0x00002af0
        /*0410*/ 	.word	0x00000000
        /*0414*/ 	.word	0x00000000
        /*0418*/ 	.short	0x010a
        /*041a*/ 	.byte	0xff
	.zero		1


	//   ....[49]....
        /*041c*/ 	.word	0x00002c10
        /*0420*/ 	.word	0x00000002
        /*0424*/ 	.word	0x000000f0
        /*0428*/ 	.short	0x010a
        /*042a*/ 	.byte	0xff
	.zero		1


	//   ....[50]....
        /*042c*/ 	.word	0x00002c80
        /*0430*/ 	.word	0x00000002
        /*0434*/ 	.word	0x00000000
        /*0438*/ 	.short	0x0101
        /*043a*/ 	.byte	0xff
	.zero		1


	//   ....[51]....
        /*043c*/ 	.word	0x00002ca0
        /*0440*/ 	.word	0x000000ff
        /*0444*/ 	.word	0x000000a0
        /*0448*/ 	.short	0x010a
        /*044a*/ 	.byte	0x04
	.zero		1


	//   ....[52]....
        /*044c*/ 	.word	0x00002dc0
        /*0450*/ 	.word	0x00000002
        /*0454*/ 	.word	0x00000090
        /*0458*/ 	.short	0x010a
        /*045a*/ 	.byte	0xff
	.zero		1


	//   ....[53]....
        /*045c*/ 	.word	0x00002ec0
        /*0460*/ 	.word	0x00000002
        /*0464*/ 	.word	0x00000000
        /*0468*/ 	.short	0x0101
        /*046a*/ 	.byte	0xff
	.zero		1


	//   ....[54]....
        /*046c*/ 	.word	0x00002f50
        /*0470*/ 	.word	0x000000ff
        /*0474*/ 	.word	0x000000a0
        /*0478*/ 	.short	0x0106
        /*047a*/ 	.byte	0x04
	.zero		1


	//   ....[55]....
        /*047c*/ 	.word	0x00002f70
        /*0480*/ 	.word	0x000000ff
        /*0484*/ 	.word	0x000000a0
        /*0488*/ 	.short	0x010a
        /*048a*/ 	.byte	0x04
	.zero		1


	//   ....[56]....
        /*048c*/ 	.word	0x00003000
        /*0490*/ 	.word	0x000000ff
        /*0494*/ 	.word	0x000000a0
        /*0498*/ 	.short	0x0106
        /*049a*/ 	.byte	0x07
	.zero		1


	//   ....[57]....
        /*049c*/ 	.word	0x00003040
        /*04a0*/ 	.word	0x00000000
        /*04a4*/ 	.word	0x000000a0
        /*04a8*/ 	.short	0x010a
        /*04aa*/ 	.byte	0xff
	.zero		1


	//   ....[58]....
        /*04ac*/ 	.word	0x00003610
        /*04b0*/ 	.word	0x00000000
        /*04b4*/ 	.word	0x00000090
        /*04b8*/ 	.short	0x010a
        /*04ba*/ 	.byte	0xff
	.zero		1


	//   ....[59]....
        /*04bc*/ 	.word	0x00003710
        /*04c0*/ 	.word	0x00000003
        /*04c4*/ 	.word	0x00000000
        /*04c8*/ 	.short	0x0101
        /*04ca*/ 	.byte	0xff
	.zero		1


	//   ....[60]....
        /*04cc*/ 	.word	0x00003720
        /*04d0*/ 	.word	0x000000ff
        /*04d4*/ 	.word	0x00000000
        /*04d8*/ 	.short	0x010a
        /*04da*/ 	.byte	0x04
	.zero		1


	//   ....[61]....
        /*04dc*/ 	.word	0x000037a0
        /*04e0*/ 	.word	0x000000ff
        /*04e4*/ 	.word	0x000000d0
        /*04e8*/ 	.short	0x010a
        /*04ea*/ 	.byte	0x2e
	.zero		1


	//   ....[62]....
        /*04ec*/ 	.word	0x00003880
        /*04f0*/ 	.word	0x000000ff
        /*04f4*/ 	.word	0x00000000
        /*04f8*/ 	.short	0x010a
        /*04fa*/ 	.byte	0x07
	.zero		1


	//   ....[63]....
        /*04fc*/ 	.word	0x000039c0
        /*0500*/ 	.word	0x000000ff
        /*0504*/ 	.word	0x00000000
        /*0508*/ 	.short	0x010a
        /*050a*/ 	.byte	0x04
	.zero		1


	//   ....[64]....
        /*050c*/ 	.word	0x00003d90
        /*0510*/ 	.word	0x000000ff
        /*0514*/ 	.word	0x00000000
        /*0518*/ 	.short	0x010a
        /*051a*/ 	.byte	0x04
	.zero		1


	//   ....[65]....
        /*051c*/ 	.word	0x00003e20
        /*0520*/ 	.word	0x000000ff
        /*0524*/ 	.word	0x00000000
        /*0528*/ 	.short	0x010a
        /*052a*/ 	.byte	0x05
	.zero		1


	//   ....[66]....
        /*052c*/ 	.word	0x00003eb0
        /*0530*/ 	.word	0x000000ff
        /*0534*/ 	.word	0x00000000
        /*0538*/ 	.short	0x010a
        /*053a*/ 	.byte	0x05
	.zero		1


	//   ....[67]....
        /*053c*/ 	.word	0x00003f40
        /*0540*/ 	.word	0x000000ff
        /*0544*/ 	.word	0x00000000
        /*0548*/ 	.short	0x010a
        /*054a*/ 	.byte	0x04
	.zero		1


	//   ....[68]....
        /*054c*/ 	.word	0x00004410
        /*0550*/ 	.word	0x0000000c
        /*0554*/ 	.word	0x00000090
        /*0558*/ 	.short	0x010a
        /*055a*/ 	.byte	0xff
	.zero		1


	//   ....[69]....
        /*055c*/ 	.word	0x00004580
        /*0560*/ 	.word	0x00000000
        /*0564*/ 	.word	0x00000000
        /*0568*/ 	.short	0x0101
        /*056a*/ 	.byte	0xff
	.zero		1


	//   ....[70]....
        /*056c*/ 	.word	0x00004a10
        /*0570*/ 	.word	0x000000ff
        /*0574*/ 	.word	0x00000088
        /*0578*/ 	.short	0x010a
        /*057a*/ 	.byte	0x15
	.zero		1


	//   ....[71]....
        /*057c*/ 	.word	0x00004b90
        /*0580*/ 	.word	0x000000ff
        /*0584*/ 	.word	0x00000060
        /*0588*/ 	.short	0x010a
        /*058a*/ 	.byte	0x15
	.zero		1


	//   ....[72]....
        /*058c*/ 	.word	0x00004d10
        /*0590*/ 	.word	0x000000ff
        /*0594*/ 	.word	0x00000040
        /*0598*/ 	.short	0x010b
        /*059a*/ 	.byte	0x15
	.zero		1


	//   ....[73]....
        /*059c*/ 	.word	0x00004d20
        /*05a0*/ 	.word	0x000000ff
        /*05a4*/ 	.word	0x00000000
        /*05a8*/ 	.short	0x0101
        /*05aa*/ 	.byte	0x06
	.zero		1


	//   ....[74]....
        /*05ac*/ 	.word	0x00004d30
        /*05b0*/ 	.word	0x000000ff
        /*05b4*/ 	.word	0x00000068
        /*05b8*/ 	.short	0x010a
        /*05ba*/ 	.byte	0x15
	.zero		1


	//   ....[75]....
        /*05bc*/ 	.word	0x00004e90
        /*05c0*/ 	.word	0x000000ff
        /*05c4*/ 	.word	0x00000048
        /*05c8*/ 	.short	0x010b
        /*05ca*/ 	.byte	0x15
	.zero		1


	//   ....[76]....
        /*05cc*/ 	.word	0x00004ea0
        /*05d0*/ 	.word	0x000000ff
        /*05d4*/ 	.word	0x00000000
        /*05d8*/ 	.short	0x0101
        /*05da*/ 	.byte	0x06
	.zero		1


	//   ....[77]....
        /*05dc*/ 	.word	0x00004eb0
        /*05e0*/ 	.word	0x000000ff
        /*05e4*/ 	.word	0x00000070
        /*05e8*/ 	.short	0x010a
        /*05ea*/ 	.byte	0x15
	.zero		1


	//   ....[78]....
        /*05ec*/ 	.word	0x00005000
        /*05f0*/ 	.word	0x000000ff
        /*05f4*/ 	.word	0x00000050
        /*05f8*/ 	.short	0x010b
        /*05fa*/ 	.byte	0x15
	.zero		1


	//   ....[79]....
        /*05fc*/ 	.word	0x00005010
        /*0600*/ 	.word	0x000000ff
        /*0604*/ 	.word	0x00000000
        /*0608*/ 	.short	0x0101
        /*060a*/ 	.byte	0x06
	.zero		1


	//   ....[80]....
        /*060c*/ 	.word	0x00005020
        /*0610*/ 	.word	0x000000ff
        /*0614*/ 	.word	0x00000078
        /*0618*/ 	.short	0x010a
        /*061a*/ 	.byte	0x15
	.zero		1


	//   ....[81]....
        /*061c*/ 	.word	0x00005210
        /*0620*/ 	.word	0x000000ff
        /*0624*/ 	.word	0x00000058
        /*0628*/ 	.short	0x010b
        /*062a*/ 	.byte	0x15
	.zero		1


	//   ....[82]....
        /*062c*/ 	.word	0x00005220
        /*0630*/ 	.word	0x000000ff
        /*0634*/ 	.word	0x00000000
        /*0638*/ 	.short	0x0101
        /*063a*/ 	.byte	0x25
	.zero		1


	//   ....[83]....
        /*063c*/ 	.word	0x00005250
        /*0640*/ 	.word	0x000000ff
        /*0644*/ 	.word	0x00000060
        /*0648*/ 	.short	0x010a
        /*064a*/ 	.byte	0x15
	.zero		1


	//   ....[84]....
        /*064c*/ 	.word	0x00005270
        /*0650*/ 	.word	0x000000ff
        /*0654*/ 	.word	0x00000068
        /*0658*/ 	.short	0x010a
        /*065a*/ 	.byte	0x15
	.zero		1


	//   ....[85]....
        /*065c*/ 	.word	0x00005290
        /*0660*/ 	.word	0x000000ff
        /*0664*/ 	.word	0x00000070
        /*0668*/ 	.short	0x010a
        /*066a*/ 	.byte	0x15
	.zero		1


	//   ....[86]....
        /*066c*/ 	.word	0x000052d0
        /*0670*/ 	.word	0x00000000
        /*0674*/ 	.word	0x00000078
        /*0678*/ 	.short	0x010a
        /*067a*/ 	.byte	0xff
	.zero		1


	//   ....[87]....
        /*067c*/ 	.word	0x00005630
        /*0680*/ 	.word	0x00000003
        /*0684*/ 	.word	0x00000090
        /*0688*/ 	.short	0x010a
        /*068a*/ 	.byte	0xff
	.zero		1


	//   ....[88]....
        /*068c*/ 	.word	0x000057b0
        /*0690*/ 	.word	0x00000000
        /*0694*/ 	.word	0x00000000
        /*0698*/ 	.short	0x0101
        /*069a*/ 	.byte	0xff
	.zero		1


	//   ....[89]....
        /*069c*/ 	.word	0x00006350
        /*06a0*/ 	.word	0x000000ff
        /*06a4*/ 	.word	0x00000040
        /*06a8*/ 	.short	0x010a
        /*06aa*/ 	.byte	0x2c
	.zero		1


	//   ....[90]....
        /*06ac*/ 	.word	0x00006390
        /*06b0*/ 	.word	0x0000001a
        /*06b4*/ 	.word	0x000000b0
        /*06b8*/ 	.short	0x010a
        /*06ba*/ 	.byte	0xff
	.zero		1


	//   ....[91]....
        /*06bc*/ 	.word	0x00006510
        /*06c0*/ 	.word	0x000000ff
        /*06c4*/ 	.word	0x00000040
        /*06c8*/ 	.short	0x010a
        /*06ca*/ 	.byte	0x2c
	.zero		1


	//   ....[92]....
        /*06cc*/ 	.word	0x00006610
        /*06d0*/ 	.word	0x0000001a
        /*06d4*/ 	.word	0x000000b0
        /*06d8*/ 	.short	0x010a
        /*06da*/ 	.byte	0xff
	.zero		1


	//   ....[93]....
        /*06dc*/ 	.word	0x00006e10
        /*06e0*/ 	.word	0x00000000
        /*06e4*/ 	.word	0x00000000
        /*06e8*/ 	.short	0x0101
        /*06ea*/ 	.byte	0xff
	.zero		1


	//   ....[94]....
        /*06ec*/ 	.word	0x00006e20
        /*06f0*/ 	.word	0x00000002
        /*06f4*/ 	.word	0x00000040
        /*06f8*/ 	.short	0x010a
        /*06fa*/ 	.byte	0xff
	.zero		1


	//   ....[95]....
        /*06fc*/ 	.word	0x00006ef0
        /*0700*/ 	.word	0x00000002
        /*0704*/ 	.word	0x00000040
        /*0708*/ 	.short	0x010a
        /*070a*/ 	.byte	0xff
	.zero		1


	//   ....[96]....
        /*070c*/ 	.word	0x00007780
        /*0710*/ 	.word	0x00000015
        /*0714*/ 	.word	0x00000000
        /*0718*/ 	.short	0x0101
        /*071a*/ 	.byte	0xff
	.zero		1


	//   ....[97]....
        /*071c*/ 	.word	0x000077a0
        /*0720*/ 	.word	0x00000000
        /*0724*/ 	.word	0x00000040
        /*0728*/ 	.short	0x010a
        /*072a*/ 	.byte	0xff
	.zero		1


	//   ....[98]....
        /*072c*/ 	.word	0x00007860
        /*0730*/ 	.word	0x00000000
        /*0734*/ 	.word	0x00000040
        /*0738*/ 	.short	0x010a
        /*073a*/ 	.byte	0xff
	.zero		1


	//   ....[99]....
        /*073c*/ 	.word	0x000080f0
        /*0740*/ 	.word	0x00000015
        /*0744*/ 	.word	0x00000000
        /*0748*/ 	.short	0x0101
        /*074a*/ 	.byte	0xff
	.zero		1


	//   ....[100]....
        /*074c*/ 	.word	0x00008110
        /*0750*/ 	.word	0x00000002
        /*0754*/ 	.word	0x00000040
        /*0758*/ 	.short	0x010a
        /*075a*/ 	.byte	0xff
	.zero		1


	//   ....[101]....
        /*075c*/ 	.word	0x000081d0
        /*0760*/ 	.word	0x00000002
        /*0764*/ 	.word	0x00000040
        /*0768*/ 	.short	0x010a
        /*076a*/ 	.byte	0xff
	.zero		1


	//   ....[102]....
        /*076c*/ 	.word	0x000087a0
        /*0770*/ 	.word	0x000000ff
        /*0774*/ 	.word	0x00000000
        /*0778*/ 	.short	0x0101
        /*077a*/ 	.byte	0x04
	.zero		1


	//   ....[103]....
        /*077c*/ 	.word	0x00008ac0
        /*0780*/ 	.word	0x00000000
        /*0784*/ 	.word	0x00000000
        /*0788*/ 	.short	0x0101
        /*078a*/ 	.byte	0xff
	.zero		1


	//   ....[104]....
        /*078c*/ 	.word	0x00008d50
        /*0790*/ 	.word	0x000000ff
        /*0794*/ 	.word	0x00000000
        /*0798*/ 	.short	0x0101
        /*079a*/ 	.byte	0x04
	.zero		1


	//   ....[105]....
        /*079c*/ 	.word	0x00008d70
        /*07a0*/ 	.word	0x00000000
        /*07a4*/ 	.word	0x00000100
        /*07a8*/ 	.short	0x010a
        /*07aa*/ 	.byte	0xff
	.zero		1


	//   ....[106]....
        /*07ac*/ 	.word	0x00008dd0
        /*07b0*/ 	.word	0x00000000
        /*07b4*/ 	.word	0x00000020
        /*07b8*/ 	.short	0x010a
        /*07ba*/ 	.byte	0xff
	.zero		1


	//   ....[107]....
        /*07bc*/ 	.word	0x00008e30
        /*07c0*/ 	.word	0x00000000
        /*07c4*/ 	.word	0x00000020
        /*07c8*/ 	.short	0x010a
        /*07ca*/ 	.byte	0xff
	.zero		1


	//   ....[108]....
        /*07cc*/ 	.word	0x00008e80
        /*07d0*/ 	.word	0x00000003
        /*07d4*/ 	.word	0x00000090
        /*07d8*/ 	.short	0x010a
        /*07da*/ 	.byte	0xff
	.zero		1


	//   ....[109]....
        /*07dc*/ 	.word	0x00008ee0
        /*07e0*/ 	.word	0x00000000
        /*07e4*/ 	.word	0x00000000
        /*07e8*/ 	.short	0x010a
        /*07ea*/ 	.byte	0xff
	.zero		1


	//   ....[110]....
        /*07ec*/ 	.word	0x00008f40
        /*07f0*/ 	.word	0x00000000
        /*07f4*/ 	.word	0x00000000
        /*07f8*/ 	.short	0x010a
        /*07fa*/ 	.byte	0xff
	.zero		1


	//   ....[111]....
        /*07fc*/ 	.word	0x00008fa0
        /*0800*/ 	.word	0x00000000
        /*0804*/ 	.word	0x00000000
        /*0808*/ 	.short	0x010a
        /*080a*/ 	.byte	0xff
	.zero		1


	//   ....[112]....
        /*080c*/ 	.word	0x00008ff0
        /*0810*/ 	.word	0x00000002
        /*0814*/ 	.word	0x000000f0
        /*0818*/ 	.short	0x010a
        /*081a*/ 	.byte	0xff
	.zero		1


	//   ....[113]....
        /*081c*/ 	.word	0x00009050
        /*0820*/ 	.word	0x00000002
        /*0824*/ 	.word	0x000000a0
        /*0828*/ 	.short	0x010a
        /*082a*/ 	.byte	0xff
	.zero		1


	//   ....[114]....
        /*082c*/ 	.word	0x000090a0
        /*0830*/ 	.word	0x00000002
        /*0834*/ 	.word	0x00000090
        /*0838*/ 	.short	0x010a
        /*083a*/ 	.byte	0xff
	.zero		1


	//   ....[115]....
        /*083c*/ 	.word	0x00009100
        /*0840*/ 	.word	0x00000000
        /*0844*/ 	.word	0x000000a0
        /*0848*/ 	.short	0x010a
        /*084a*/ 	.byte	0xff
	.zero		1


	//   ....[116]....
        /*084c*/ 	.word	0x00009150
        /*0850*/ 	.word	0x00000000
        /*0854*/ 	.word	0x00000090
        /*0858*/ 	.short	0x010a
        /*085a*/ 	.byte	0xff
	.zero		1


	//   ....[117]....
        /*085c*/ 	.word	0x000091b0
        /*0860*/ 	.word	0x00000002
        /*0864*/ 	.word	0x000000d0
        /*0868*/ 	.short	0x010a
        /*086a*/ 	.byte	0xff
	.zero		1


	//   ....[118]....
        /*086c*/ 	.word	0x00009210
        /*0870*/ 	.word	0x00000000
        /*0874*/ 	.word	0x00000000
        /*0878*/ 	.short	0x010a
        /*087a*/ 	.byte	0xff
	.zero		1


	//   ....[119]....
        /*087c*/ 	.word	0x00009270
        /*0880*/ 	.word	0x00000000
        /*0884*/ 	.word	0x00000000
        /*0888*/ 	.short	0x010a
        /*088a*/ 	.byte	0xff
	.zero		1


	//   ....[120]....
        /*088c*/ 	.word	0x000092d0
        /*0890*/ 	.word	0x00000000
        /*0894*/ 	.word	0x00000000
        /*0898*/ 	.short	0x010a
        /*089a*/ 	.byte	0xff
	.zero		1


	//   ....[121]....
        /*089c*/ 	.word	0x00009330
        /*08a0*/ 	.word	0x00000000
        /*08a4*/ 	.word	0x00000000
        /*08a8*/ 	.short	0x010a
        /*08aa*/ 	.byte	0xff
	.zero		1


	//   ....[122]....
        /*08ac*/ 	.word	0x00009390
        /*08b0*/ 	.word	0x00000000
        /*08b4*/ 	.word	0x00000000
        /*08b8*/ 	.short	0x010a
        /*08ba*/ 	.byte	0xff
	.zero		1


	//   ....[123]....
        /*08bc*/ 	.word	0x000093e0
        /*08c0*/ 	.word	0x0000000c
        /*08c4*/ 	.word	0x00000090
        /*08c8*/ 	.short	0x010a
        /*08ca*/ 	.byte	0xff
	.zero		1


	//   ....[124]....
        /*08cc*/ 	.word	0x00009440
        /*08d0*/ 	.word	0x00000000
        /*08d4*/ 	.word	0x00000088
        /*08d8*/ 	.short	0x010a
        /*08da*/ 	.byte	0xff
	.zero		1


	//   ....[125]....
        /*08dc*/ 	.word	0x000094a0
        /*08e0*/ 	.word	0x00000000
        /*08e4*/ 	.word	0x00000060
        /*08e8*/ 	.short	0x010a
        /*08ea*/ 	.byte	0xff
	.zero		1


	//   ....[126]....
        /*08ec*/ 	.word	0x00009500
        /*08f0*/ 	.word	0x00000000
        /*08f4*/ 	.word	0x00000068
        /*08f8*/ 	.short	0x010a
        /*08fa*/ 	.byte	0xff
	.zero		1


	//   ....[127]....
        /*08fc*/ 	.word	0x00009560
        /*0900*/ 	.word	0x00000000
        /*0904*/ 	.word	0x00000070
        /*0908*/ 	.short	0x010a
        /*090a*/ 	.byte	0xff
	.zero		1


	//   ....[128]....
        /*090c*/ 	.word	0x000095c0
        /*0910*/ 	.word	0x00000000
        /*0914*/ 	.word	0x00000078
        /*0918*/ 	.short	0x010a
        /*091a*/ 	.byte	0xff
	.zero		1


	//   ....[129]....
        /*091c*/ 	.word	0x00009620
        /*0920*/ 	.word	0x00000000
        /*0924*/ 	.word	0x00000060
        /*0928*/ 	.short	0x010a
        /*092a*/ 	.byte	0xff
	.zero		1


	//   ....[130]....
        /*092c*/ 	.word	0x00009680
        /*0930*/ 	.word	0x00000000
        /*0934*/ 	.word	0x00000068
        /*0938*/ 	.short	0x010a
        /*093a*/ 	.byte	0xff
	.zero		1


	//   ....[131]....
        /*093c*/ 	.word	0x000096e0
        /*0940*/ 	.word	0x00000000
        /*0944*/ 	.word	0x00000070
        /*0948*/ 	.short	0x010a
        /*094a*/ 	.byte	0xff
	.zero		1


	//   ....[132]....
        /*094c*/ 	.word	0x00009730
        /*0950*/ 	.word	0x00000003
        /*0954*/ 	.word	0x00000090
        /*0958*/ 	.short	0x010a
        /*095a*/ 	.byte	0xff
	.zero		1


	//   ....[133]....
        /*095c*/ 	.word	0x00009790
        /*0960*/ 	.word	0x00000000
        /*0964*/ 	.word	0x00000040
        /*0968*/ 	.short	0x010a
        /*096a*/ 	.byte	0xff
	.zero		1


	//   ....[134]....
        /*096c*/ 	.word	0x000097e0
        /*0970*/ 	.word	0x0000001a
        /*0974*/ 	.word	0x000000b0
        /*0978*/ 	.short	0x010a
        /*097a*/ 	.byte	0xff
	.zero		1


	//   ....[135]....
        /*097c*/ 	.word	0x00009830
        /*0980*/ 	.word	0x00000002
        /*0984*/ 	.word	0x00000040
        /*0988*/ 	.short	0x010a
        /*098a*/ 	.byte	0xff
	.zero		1


	//   ....[136]....
        /*098c*/ 	.word	0x00009880
        /*0990*/ 	.word	0x00000000
        /*0994*/ 	.word	0x00000040
        /*0998*/ 	.short	0x010a
        /*099a*/ 	.byte	0xff
	.zero		1


	//   ....[137]....
        /*099c*/ 	.word	0x000098d0
        /*09a0*/ 	.word	0x00000002
        /*09a4*/ 	.word	0x00000040
        /*09a8*/ 	.short	0x010a
        /*09aa*/ 	.byte	0xff
	.zero		1


	//----- nvinfo : EIATTR_NUM_MBARRIERS
	.align		4
.L_47:
        /*09ac*/ 	.byte	0x03, 0x38
        /*09ae*/ 	.short	0x0022


	//----- nvinfo : EIATTR_EXIT_INSTR_OFFSETS
	.align		4
        /*09b0*/ 	.byte	0x04, 0x1c
        /*09b2*/ 	.short	(.L_49 - .L_48)


	//   ....[0]....
.L_48:
        /*09b4*/ 	.word	0x00002b20


	//   ....[1]....
        /*09b8*/ 	.word	0x00003010


	//   ....[2]....
        /*09bc*/ 	.word	0x00003070


	//   ....[3]....
        /*09c0*/ 	.word	0x000041a0


	//   ....[4]....
        /*09c4*/ 	.word	0x00005300


	//   ....[5]....
        /*09c8*/ 	.word	0x00005340


	//   ....[6]....
        /*09cc*/ 	.word	0x00008c40


	//   ....[7]....
        /*09d0*/ 	.word	0x00008cc0


	//   ....[8]....
        /*09d4*/ 	.word	0x00008cf0


	//   ....[9]....
        /*09d8*/ 	.word	0x00008d60


	//----- nvinfo : EIATTR_MAX_THREADS
	.align		4
.L_49:
        /*09dc*/ 	.byte	0x04, 0x05
        /*09de*/ 	.short	(.L_51 - .L_50)
.L_50:
        /*09e0*/ 	.word	0x00000100
        /*09e4*/ 	.word	0x00000001
        /*09e8*/ 	.word	0x00000001


	//----- nvinfo : EIATTR_CRS_STACK_SIZE
	.align		4
.L_51:
        /*09ec*/ 	.byte	0x04, 0x1e
        /*09ee*/ 	.short	(.L_53 - .L_52)
.L_52:
        /*09f0*/ 	.word	0x00000000


	//----- nvinfo : EIATTR_CBANK_PARAM_SIZE
	.align		4
.L_53:
        /*09f4*/ 	.byte	0x03, 0x19
        /*09f6*/ 	.short	0x0800


	//----- nvinfo : EIATTR_PARAM_CBANK
	.align		4
        /*09f8*/ 	.byte	0x04, 0x0a
        /*09fa*/ 	.short	(.L_55 - .L_54)
	.align		4
.L_54:
        /*09fc*/ 	.word	index@(.nv.constant0._ZN7cutlass13device_kernelINS_4gemm6kernel13GemmUniversalIN4cute5tupleIJiiiiEEENS1_10collective13CollectiveMmaINS1_35MainloopSm100TmaUmmaWarpSpecializedILi4ELi2ELi4ENS5_IJNS4_1CILi1EEENSA_ILi4EEESB_EEEEENS5_IJNSA_ILi64EEENSA_ILi128EEESF_EEENS_10tfloat32_tENS5_IJlSB_lEEESI_SJ_NS4_8TiledMMAINS4_8MMA_AtomIJNS4_17SM100_MMA_TF32_SSISI_SI_fLi64ELi128ELNS4_4UMMA5MajorE0ELSO_0ELNSN_7ScaleInE0ELSP_0EEEEEENS4_6LayoutINS5_IJSB_SB_SB_EEENS5_IJNSA_ILi0EEESU_SU_EEEEENS5_IJNS4_10UnderscoreESX_SX_EEEEENS4_23SM90_TMA_LOAD_MULTICASTENS4_14ComposedLayoutINS4_7SwizzleILi3ELi4ELi3EEENS4_18smem_ptr_flag_bitsILi32EEENSS_INS5_IJNSA_ILi8EEENSA_ILi32EEEEEENS5_IJS17_SB_EEEEEEEvNS4_8identityENS4_13SM90_TMA_LOADES1B_vS1C_EENS_8epilogue10collective18CollectiveEpilogueINS1F_23Sm100TmaWarpSpecializedILi4ELi2ELi16ELb1ELb0EEEJSH_NS5_IJNSS_ISF_SB_EENSS_IS17_SB_EEEEESI_SJ_SI_SJ_NS1F_6fusion15FusionCallbacksIS1J_NS1N_17LinearCombinationISI_fSI_fLNS_15FloatRoundStyleE2EEESH_S1M_JEEENS4_5SM1004TMEM4LOAD26SM100_TMEM_LOAD_16dp128b8xES1D_S1B_NS4_17SM75_U32x4_LDSM_NENS4_14SM90_TMA_STOREES1B_NS4_17SM90_U32x4_STSM_NENS4_39AutoVectorizingCopyWithAssumedAlignmentILi128EEEEEEvvEEEEvNT_6ParamsE)
        /*0a00*/ 	.short	0x0380
        /*0a02*/ 	.short	0x0800


	//----- nvinfo : EIATTR_SW_WAR
	.align		4
.L_55:
        /*0a04*/ 	.byte	0x04, 0x36
        /*0a06*/ 	.short	(.L_57 - .L_56)
.L_56:
        /*0a08*/ 	.word	0x00000008
.L_57:


//--------------------- .nv.callgraph             --------------------------
	.section	.nv.callgraph,"",@"SHT_CUDA_CALLGRAPH"
	.align	4
	.sectionentsize	8
	.align		4
        /*0000*/ 	.word	0x00000000
	.align		4
        /*0004*/ 	.word	0xffffffff
	.align		4
        /*0008*/ 	.word	index@(_ZN7cutlass13device_kernelINS_4gemm6kernel13GemmUniversalIN4cute5tupleIJiiiiEEENS1_10collective13CollectiveMmaINS1_35MainloopSm100TmaUmmaWarpSpecializedILi4ELi2ELi4ENS5_IJNS4_1CILi1EEENSA_ILi4EEESB_EEEEENS5_IJNSA_ILi64EEENSA_ILi128EEESF_EEENS_10tfloat32_tENS5_IJlSB_lEEESI_SJ_NS4_8TiledMMAINS4_8MMA_AtomIJNS4_17SM100_MMA_TF32_SSISI_SI_fLi64ELi128ELNS4_4UMMA5MajorE0ELSO_0ELNSN_7ScaleInE0ELSP_0EEEEEENS4_6LayoutINS5_IJSB_SB_SB_EEENS5_IJNSA_ILi0EEESU_SU_EEEEENS5_IJNS4_10UnderscoreESX_SX_EEEEENS4_23SM90_TMA_LOAD_MULTICASTENS4_14ComposedLayoutINS4_7SwizzleILi3ELi4ELi3EEENS4_18smem_ptr_flag_bitsILi32EEENSS_INS5_IJNSA_ILi8EEENSA_ILi32EEEEEENS5_IJS17_SB_EEEEEEEvNS4_8identityENS4_13SM90_TMA_LOADES1B_vS1C_EENS_8epilogue10collective18CollectiveEpilogueINS1F_23Sm100TmaWarpSpecializedILi4ELi2ELi16ELb1ELb0EEEJSH_NS5_IJNSS_ISF_SB_EENSS_IS17_SB_EEEEESI_SJ_SI_SJ_NS1F_6fusion15FusionCallbacksIS1J_NS1N_17LinearCombinationISI_fSI_fLNS_15FloatRoundStyleE2EEESH_S1M_JEEENS4_5SM1004TMEM4LOAD26SM100_TMEM_LOAD_16dp128b8xES1D_S1B_NS4_17SM75_U32x4_LDSM_NENS4_14SM90_TMA_STOREES1B_NS4_17SM90_U32x4_STSM_NENS4_39AutoVectorizingCopyWithAssumedAlignmentILi128EEEEEEvvEEEEvNT_6ParamsE)
	.align		4
        /*000c*/ 	.word	index@(__assertfail)
	.align		4
        /*0010*/ 	.word	0x00000000
	.align		4
        /*0014*/ 	.word	0xfffffffe
	.align		4
        /*0018*/ 	.word	0x00000000
	.align		4
        /*001c*/ 	.word	0xfffffffd
	.align		4
        /*0020*/ 	.word	0x00000000
	.align		4
        /*0024*/ 	.word	0xfffffffc


//--------------------- .nv.constant4             --------------------------
	.section	.nv.constant4,"a",@progbits
	.align	8
	.align		8
.nv.constant4:
        /*0000*/ 	.dword	__assertfail
	.align		8
        /*0008*/ 	.dword	__unnamed_1
	.align		8
        /*0010*/ 	.dword	__unnamed_2
	.align		8
        /*0018*/ 	.dword	_ZN40_INTERNAL_d50ebba2_4_k_cu_3d0a1365_262424cuda3std3__45__cpo5beginE
	.align		8
        /*0020*/ 	.dword	_ZN40_INTERNAL_d50ebba2_4_k_cu_3d0a1365_262424cuda3std3__45__cpo3endE
	.align		8
        /*0028*/ 	.dword	_ZN40_INTERNAL_d50ebba2_4_k_cu_3d0a1365_262424cuda3std3__45__cpo6cbeginE
	.align		8
        /*0030*/ 	.dword	_ZN40_INTERNAL_d50ebba2_4_k_cu_3d0a1365_262424cuda3std3__45__cpo4cendE
	.align		8
        /*0038*/ 	.dword	_ZN40_INTERNAL_d50ebba2_4_k_cu_3d0a1365_262424cuda3std3__442_GLOBAL__N__d50ebba2_4_k_cu_3d0a1365_262426ignoreE
	.align		8
        /*0040*/ 	.dword	_ZN40_INTERNAL_d50ebba2_4_k_cu_3d0a1365_262424cuda3std3__419piecewise_constructE
	.align		8
        /*0048*/ 	.dword	_ZN40_INTERNAL_d50ebba2_4_k_cu_3d0a1365_262424cuda3std3__48in_placeE
	.align		8
        /*0050*/ 	.dword	_ZN40_INTERNAL_d50ebba2_4_k_cu_3d0a1365_262424cuda3std6ranges3__45__cpo4swapE
	.align		8
        /*0058*/ 	.dword	_ZN40_INTERNAL_d50ebba2_4_k_cu_3d0a1365_262424cuda3std6ranges3__45__cpo9iter_moveE
	.align		8
        /*0060*/ 	.dword	_ZN40_INTERNAL_d50ebba2_4_k_cu_3d0a1365_262424cute7productE
	.align		8
        /*0068*/ 	.dword	_ZN40_INTERNAL_d50ebba2_4_k_cu_3d0a1365_262424cute1_E
	.align		8
        /*0070*/ 	.dword	$str$25
	.align		8
        /*0078*/ 	.dword	$str$26
	.align		8
        /*0080*/ 	.dword	$str$27
	.align		8
        /*0088*/ 	.dword	$str$28


//--------------------- .text._ZN7cutlass13device_kernelINS_4gemm6kernel13GemmUniversalIN4cute5tupleIJiiiiEEENS1_10collective13CollectiveMmaINS1_35MainloopSm100TmaUmmaWarpSpecializedILi4ELi2ELi4ENS5_IJNS4_1CILi1EEENSA_ILi4EEESB_EEEEENS5_IJNSA_ILi64EEENSA_ILi128EEESF_EEENS_10tfloat32_tENS5_IJlSB_lEEESI_SJ_NS4_8TiledMMAINS4_8MMA_AtomIJNS4_17SM100_MMA_TF32_SSISI_SI_fLi64ELi128ELNS4_4UMMA5MajorE0ELSO_0ELNSN_7ScaleInE0ELSP_0EEEEEENS4_6LayoutINS5_IJSB_SB_SB_EEENS5_IJNSA_ILi0EEESU_SU_EEEEENS5_IJNS4_10UnderscoreESX_SX_EEEEENS4_23SM90_TMA_LOAD_MULTICASTENS4_14ComposedLayoutINS4_7SwizzleILi3ELi4ELi3EEENS4_18smem_ptr_flag_bitsILi32EEENSS_INS5_IJNSA_ILi8EEENSA_ILi32EEEEEENS5_IJS17_SB_EEEEEEEvNS4_8identityENS4_13SM90_TMA_LOADES1B_vS1C_EENS_8epilogue10collective18CollectiveEpilogueINS1F_23Sm100TmaWarpSpecializedILi4ELi2ELi16ELb1ELb0EEEJSH_NS5_IJNSS_ISF_SB_EENSS_IS17_SB_EEEEESI_SJ_SI_SJ_NS1F_6fusion15FusionCallbacksIS1J_NS1N_17LinearCombinationISI_fSI_fLNS_15FloatRoundStyleE2EEESH_S1M_JEEENS4_5SM1004TMEM4LOAD26SM100_TMEM_LOAD_16dp128b8xES1D_S1B_NS4_17SM75_U32x4_LDSM_NENS4_14SM90_TMA_STOREES1B_NS4_17SM90_U32x4_STSM_NENS4_39AutoVectorizingCopyWithAssumedAlignmentILi128EEEEEEvvEEEEvNT_6ParamsE --------------------------
	.section	.text._ZN7cutlass13device_kernelINS_4gemm6kernel13GemmUniversalIN4cute5tupleIJiiiiEEENS1_10collective13CollectiveMmaINS1_35MainloopSm100TmaUmmaWarpSpecializedILi4ELi2ELi4ENS5_IJNS4_1CILi1EEENSA_ILi4EEESB_EEEEENS5_IJNSA_ILi64EEENSA_ILi128EEESF_EEENS_10tfloat32_tENS5_IJlSB_lEEESI_SJ_NS4_8TiledMMAINS4_8MMA_AtomIJNS4_17SM100_MMA_TF32_SSISI_SI_fLi64ELi128ELNS4_4UMMA5MajorE0ELSO_0ELNSN_7ScaleInE0ELSP_0EEEEEENS4_6LayoutINS5_IJSB_SB_SB_EEENS5_IJNSA_ILi0EEESU_SU_EEEEENS5_IJNS4_10UnderscoreESX_SX_EEEEENS4_23SM90_TMA_LOAD_MULTICASTENS4_14ComposedLayoutINS4_7SwizzleILi3ELi4ELi3EEENS4_18smem_ptr_flag_bitsILi32EEENSS_INS5_IJNSA_ILi8EEENSA_ILi32EEEEEENS5_IJS17_SB_EEEEEEEvNS4_8identityENS4_13SM90_TMA_LOADES1B_vS1C_EENS_8epilogue10collective18CollectiveEpilogueINS1F_23Sm100TmaWarpSpecializedILi4ELi2ELi16ELb1ELb0EEEJSH_NS5_IJNSS_ISF_SB_EENSS_IS17_SB_EEEEESI_SJ_SI_SJ_NS1F_6fusion15FusionCallbacksIS1J_NS1N_17LinearCombinationISI_fSI_fLNS_15FloatRoundStyleE2EEESH_S1M_JEEENS4_5SM1004TMEM4LOAD26SM100_TMEM_LOAD_16dp128b8xES1D_S1B_NS4_17SM75_U32x4_LDSM_NENS4_14SM90_TMA_STOREES1B_NS4_17SM90_U32x4_STSM_NENS4_39AutoVectorizingCopyWithAssumedAlignmentILi128EEEEEEvvEEEEvNT_6ParamsE,"ax",@progbits
	.align	128
.text._ZN7cutlass13device_kernelINS_4gemm6kernel13GemmUniversalIN4cute5tupleIJiiiiEEENS1_10collective13CollectiveMmaINS1_35MainloopSm100TmaUmmaWarpSpecializedILi4ELi2ELi4ENS5_IJNS4_1CILi1EEENSA_ILi4EEESB_EEEEENS5_IJNSA_ILi64EEENSA_ILi128EEESF_EEENS_10tfloat32_tENS5_IJlSB_lEEESI_SJ_NS4_8TiledMMAINS4_8MMA_AtomIJNS4_17SM100_MMA_TF32_SSISI_SI_fLi64ELi128ELNS4_4UMMA5MajorE0ELSO_0ELNSN_7ScaleInE0ELSP_0EEEEEENS4_6LayoutINS5_IJSB_SB_SB_EEENS5_IJNSA_ILi0EEESU_SU_EEEEENS5_IJNS4_10UnderscoreESX_SX_EEEEENS4_23SM90_TMA_LOAD_MULTICASTENS4_14ComposedLayoutINS4_7SwizzleILi3ELi4ELi3EEENS4_18smem_ptr_flag_bitsILi32EEENSS_INS5_IJNSA_ILi8EEENSA_ILi32EEEEEENS5_IJS17_SB_EEEEEEEvNS4_8identityENS4_13SM90_TMA_LOADES1B_vS1C_EENS_8epilogue10collective18CollectiveEpilogueINS1F_23Sm100TmaWarpSpecializedILi4ELi2ELi16ELb1ELb0EEEJSH_NS5_IJNSS_ISF_SB_EENSS_IS17_SB_EEEEESI_SJ_SI_SJ_NS1F_6fusion15FusionCallbacksIS1J_NS1N_17LinearCombinationISI_fSI_fLNS_15FloatRoundStyleE2EEESH_S1M_JEEENS4_5SM1004TMEM4LOAD26SM100_TMEM_LOAD_16dp128b8xES1D_S1B_NS4_17SM75_U32x4_LDSM_NENS4_14SM90_TMA_STOREES1B_NS4_17SM90_U32x4_STSM_NENS4_39AutoVectorizingCopyWithAssumedAlignmentILi128EEEEEEvvEEEEvNT_6ParamsE:
        .type           _ZN7cutlass13device_kernelINS_4gemm6kernel13GemmUniversalIN4cute5tupleIJiiiiEEENS1_10collective13CollectiveMmaINS1_35MainloopSm100TmaUmmaWarpSpecializedILi4ELi2ELi4ENS5_IJNS4_1CILi1EEENSA_ILi4EEESB_EEEEENS5_IJNSA_ILi64EEENSA_ILi128EEESF_EEENS_10tfloat32_tENS5_IJlSB_lEEESI_SJ_NS4_8TiledMMAINS4_8MMA_AtomIJNS4_17SM100_MMA_TF32_SSISI_SI_fLi64ELi128ELNS4_4UMMA5MajorE0ELSO_0ELNSN_7ScaleInE0ELSP_0EEEEEENS4_6LayoutINS5_IJSB_SB_SB_EEENS5_IJNSA_ILi0EEESU_SU_EEEEENS5_IJNS4_10UnderscoreESX_SX_EEEEENS4_23SM90_TMA_LOAD_MULTICASTENS4_14ComposedLayoutINS4_7SwizzleILi3ELi4ELi3EEENS4_18smem_ptr_flag_bitsILi32EEENSS_INS5_IJNSA_ILi8EEENSA_ILi32EEEEEENS5_IJS17_SB_EEEEEEEvNS4_8identityENS4_13SM90_TMA_LOADES1B_vS1C_EENS_8epilogue10collective18CollectiveEpilogueINS1F_23Sm100TmaWarpSpecializedILi4ELi2ELi16ELb1ELb0EEEJSH_NS5_IJNSS_ISF_SB_EENSS_IS17_SB_EEEEESI_SJ_SI_SJ_NS1F_6fusion15FusionCallbacksIS1J_NS1N_17LinearCombinationISI_fSI_fLNS_15FloatRoundStyleE2EEESH_S1M_JEEENS4_5SM1004TMEM4LOAD26SM100_TMEM_LOAD_16dp128b8xES1D_S1B_NS4_17SM75_U32x4_LDSM_NENS4_14SM90_TMA_STOREES1B_NS4_17SM90_U32x4_STSM_NENS4_39AutoVectorizingCopyWithAssumedAlignmentILi128EEEEEEvvEEEEvNT_6ParamsE,@function
        .size           _ZN7cutlass13device_kernelINS_4gemm6kernel13GemmUniversalIN4cute5tupleIJiiiiEEENS1_10collective13CollectiveMmaINS1_35MainloopSm100TmaUmmaWarpSpecializedILi4ELi2ELi4ENS5_IJNS4_1CILi1EEENSA_ILi4EEESB_EEEEENS5_IJNSA_ILi64EEENSA_ILi128EEESF_EEENS_10tfloat32_tENS5_IJlSB_lEEESI_SJ_NS4_8TiledMMAINS4_8MMA_AtomIJNS4_17SM100_MMA_TF32_SSISI_SI_fLi64ELi128ELNS4_4UMMA5MajorE0ELSO_0ELNSN_7ScaleInE0ELSP_0EEEEEENS4_6LayoutINS5_IJSB_SB_SB_EEENS5_IJNSA_ILi0EEESU_SU_EEEEENS5_IJNS4_10UnderscoreESX_SX_EEEEENS4_23SM90_TMA_LOAD_MULTICASTENS4_14ComposedLayoutINS4_7SwizzleILi3ELi4ELi3EEENS4_18smem_ptr_flag_bitsILi32EEENSS_INS5_IJNSA_ILi8EEENSA_ILi32EEEEEENS5_IJS17_SB_EEEEEEEvNS4_8identityENS4_13SM90_TMA_LOADES1B_vS1C_EENS_8epilogue10collective18CollectiveEpilogueINS1F_23Sm100TmaWarpSpecializedILi4ELi2ELi16ELb1ELb0EEEJSH_NS5_IJNSS_ISF_SB_EENSS_IS17_SB_EEEEESI_SJ_SI_SJ_NS1F_6fusion15FusionCallbacksIS1J_NS1N_17LinearCombinationISI_fSI_fLNS_15FloatRoundStyleE2EEESH_S1M_JEEENS4_5SM1004TMEM4LOAD26SM100_TMEM_LOAD_16dp128b8xES1D_S1B_NS4_17SM75_U32x4_LDSM_NENS4_14SM90_TMA_STOREES1B_NS4_17SM90_U32x4_STSM_NENS4_39AutoVectorizingCopyWithAssumedAlignmentILi128EEEEEEvvEEEEvNT_6ParamsE,(.L_x_183 - _ZN7cutlass13device_kernelINS_4gemm6kernel13GemmUniversalIN4cute5tupleIJiiiiEEENS1_10collective13CollectiveMmaINS1_35MainloopSm100TmaUmmaWarpSpecializedILi4ELi2ELi4ENS5_IJNS4_1CILi1EEENSA_ILi4EEESB_EEEEENS5_IJNSA_ILi64EEENSA_ILi128EEESF_EEENS_10tfloat32_tENS5_IJlSB_lEEESI_SJ_NS4_8TiledMMAINS4_8MMA_AtomIJNS4_17SM100_MMA_TF32_SSISI_SI_fLi64ELi128ELNS4_4UMMA5MajorE0ELSO_0ELNSN_7ScaleInE0ELSP_0EEEEEENS4_6LayoutINS5_IJSB_SB_SB_EEENS5_IJNSA_ILi0EEESU_SU_EEEEENS5_IJNS4_10UnderscoreESX_SX_EEEEENS4_23SM90_TMA_LOAD_MULTICASTENS4_14ComposedLayoutINS4_7SwizzleILi3ELi4ELi3EEENS4_18smem_ptr_flag_bitsILi32EEENSS_INS5_IJNSA_ILi8EEENSA_ILi32EEEEEENS5_IJS17_SB_EEEEEEEvNS4_8identityENS4_13SM90_TMA_LOADES1B_vS1C_EENS_8epilogue10collective18CollectiveEpilogueINS1F_23Sm100TmaWarpSpecializedILi4ELi2ELi16ELb1ELb0EEEJSH_NS5_IJNSS_ISF_SB_EENSS_IS17_SB_EEEEESI_SJ_SI_SJ_NS1F_6fusion15FusionCallbacksIS1J_NS1N_17LinearCombinationISI_fSI_fLNS_15FloatRoundStyleE2EEESH_S1M_JEEENS4_5SM1004TMEM4LOAD26SM100_TMEM_LOAD_16dp128b8xES1D_S1B_NS4_17SM75_U32x4_LDSM_NENS4_14SM90_TMA_STOREES1B_NS4_17SM90_U32x4_STSM_NENS4_39AutoVectorizingCopyWithAssumedAlignmentILi128EEEEEEvvEEEEvNT_6ParamsE)
        .other          _ZN7cutlass13device_kernelINS_4gemm6kernel13GemmUniversalIN4cute5tupleIJiiiiEEENS1_10collective13CollectiveMmaINS1_35MainloopSm100TmaUmmaWarpSpecializedILi4ELi2ELi4ENS5_IJNS4_1CILi1EEENSA_ILi4EEESB_EEEEENS5_IJNSA_ILi64EEENSA_ILi128EEESF_EEENS_10tfloat32_tENS5_IJlSB_lEEESI_SJ_NS4_8TiledMMAINS4_8MMA_AtomIJNS4_17SM100_MMA_TF32_SSISI_SI_fLi64ELi128ELNS4_4UMMA5MajorE0ELSO_0ELNSN_7ScaleInE0ELSP_0EEEEEENS4_6LayoutINS5_IJSB_SB_SB_EEENS5_IJNSA_ILi0EEESU_SU_EEEEENS5_IJNS4_10UnderscoreESX_SX_EEEEENS4_23SM90_TMA_LOAD_MULTICASTENS4_14ComposedLayoutINS4_7SwizzleILi3ELi4ELi3EEENS4_18smem_ptr_flag_bitsILi32EEENSS_INS5_IJNSA_ILi8EEENSA_ILi32EEEEEENS5_IJS17_SB_EEEEEEEvNS4_8identityENS4_13SM90_TMA_LOADES1B_vS1C_EENS_8epilogue10collective18CollectiveEpilogueINS1F_23Sm100TmaWarpSpecializedILi4ELi2ELi16ELb1ELb0EEEJSH_NS5_IJNSS_ISF_SB_EENSS_IS17_SB_EEEEESI_SJ_SI_SJ_NS1F_6fusion15FusionCallbacksIS1J_NS1N_17LinearCombinationISI_fSI_fLNS_15FloatRoundStyleE2EEESH_S1M_JEEENS4_5SM1004TMEM4LOAD26SM100_TMEM_LOAD_16dp128b8xES1D_S1B_NS4_17SM75_U32x4_LDSM_NENS4_14SM90_TMA_STOREES1B_NS4_17SM90_U32x4_STSM_NENS4_39AutoVectorizingCopyWithAssumedAlignmentILi128EEEEEEvvEEEEvNT_6ParamsE,@"STO_CUDA_ENTRY STV_DEFAULT"
_ZN7cutlass13device_kernelINS_4gemm6kernel13GemmUniversalIN4cute5tupleIJiiiiEEENS1_10collective13CollectiveMmaINS1_35MainloopSm100TmaUmmaWarpSpecializedILi4ELi2ELi4ENS5_IJNS4_1CILi1EEENSA_ILi4EEESB_EEEEENS5_IJNSA_ILi64EEENSA_ILi128EEESF_EEENS_10tfloat32_tENS5_IJlSB_lEEESI_SJ_NS4_8TiledMMAINS4_8MMA_AtomIJNS4_17SM100_MMA_TF32_SSISI_SI_fLi64ELi128ELNS4_4UMMA5MajorE0ELSO_0ELNSN_7ScaleInE0ELSP_0EEEEEENS4_6LayoutINS5_IJSB_SB_SB_EEENS5_IJNSA_ILi0EEESU_SU_EEEEENS5_IJNS4_10UnderscoreESX_SX_EEEEENS4_23SM90_TMA_LOAD_MULTICASTENS4_14ComposedLayoutINS4_7SwizzleILi3ELi4ELi3EEENS4_18smem_ptr_flag_bitsILi32EEENSS_INS5_IJNSA_ILi8EEENSA_ILi32EEEEEENS5_IJS17_SB_EEEEEEEvNS4_8identityENS4_13SM90_TMA_LOADES1B_vS1C_EENS_8epilogue10collective18CollectiveEpilogueINS1F_23Sm100TmaWarpSpecializedILi4ELi2ELi16ELb1ELb0EEEJSH_NS5_IJNSS_ISF_SB_EENSS_IS17_SB_EEEEESI_SJ_SI_SJ_NS1F_6fusion15FusionCallbacksIS1J_NS1N_17LinearCombinationISI_fSI_fLNS_15FloatRoundStyleE2EEESH_S1M_JEEENS4_5SM1004TMEM4LOAD26SM100_TMEM_LOAD_16dp128b8xES1D_S1B_NS4_17SM75_U32x4_LDSM_NENS4_14SM90_TMA_STOREES1B_NS4_17SM90_U32x4_STSM_NENS4_39AutoVectorizingCopyWithAssumedAlignmentILi128EEEEEEvvEEEEvNT_6ParamsE:
[----:B------:R-:W1:Y:S01]  /*0000*/  LDC R1, c[0x0][0x37c] ;  /* 0x0000df00ff017b82 */ /* 0x000e620000000800 */
[----:B------:R-:W2:Y:S01]  /*0010*/  S2R R65, SR_TID.X ;  /* 0x0000000000417919 */ /* 0x000ea20000002100 */
[----:B------:R-:W3:Y:S01]  /*0020*/  LDCU.64 UR8, c[0x0][0x890] ;  /* 0x00011200ff0877ac */ /* 0x000ee20008000a00 */
[----:B------:R-:W-:Y:S02]  /*0030*/  PRMT R53, RZ, 0x7610, R53 ;  /* 0x00007610ff357816 */ /* 0x000fe40000000035 */
[----:B------:R-:W-:Y:S01]  /*0040*/  ELECT P3, URZ, PT ;  /* 0x0000000000ff782f */ /* 0x000fe20003860000 */
[----:B---3--:R-:W-:-:S04]  /*0050*/  UISETP.NE.U32.AND UP0, UPT, UR8, URZ, UPT ;  /* 0x000000ff0800728c */ /* 0x008fc8000bf05070 */
[----:B------:R-:W-:Y:S01]  /*0060*/  UISETP.NE.AND.EX UP0, UPT, UR9, URZ, UPT, UP0 ;  /* 0x000000ff0900728c */ /* 0x000fe2000bf05300 */
[----:B--2---:R-:W-:-:S05]  /*0070*/  SHF.R.U32.HI R54, RZ, 0x5, R65 ;  /* 0x00000005ff367819 */ /* 0x004fca0000011641 */
[----:B------:R-:W2:Y:S02]  /*0080*/  SHFL.IDX PT, R0, R54, RZ, 0x1f ;  /* 0x00001fff36007589 */ /* 0x000ea400000e0000 */
[----:B--2---:R-:W-:Y:S01]  /*0090*/  R2UR UR17, R0 ;  /* 0x00000000001172ca */ /* 0x004fe200000e0000 */
[----:B-1----:R-:W-:-:S14]  /*00a0*/  BRA.U UP0, `(.L_x_0) ;  /* 0x0000000100307547 */ /* 0x002fdc000b800000 */
[----:B------:R-:W1:Y:S02]  /*00b0*/  LDCU.64 UR4, c[0x0][0x888] ;  /* 0x00011100ff0477ac */ /* 0x000e640008000a00 */
[----:B-1----:R-:W-:-:S04]  /*00c0*/  UISETP.NE.U32.AND UP0, UPT, UR4, URZ, UPT ;  /* 0x000000ff0400728c */ /* 0x002fc8000bf05070 */
[----:B------:R-:W-:-:S09]  /*00d0*/  UISETP.NE.AND.EX UP0, UPT, UR5, URZ, UPT, UP0 ;  /* 0x000000ff0500728c */ /* 0x000fd2000bf05300 */
[----:B------:R-:W-:Y:S05]  /*00e0*/  BRA.U !UP0, `(.L_x_1) ;  /* 0x0000000108147547 */ /* 0x000fea000b800000 */
[----:B------:R-:W1:Y:S01]  /*00f0*/  LDC.64 R2, c[0x0][0x888] ;  /* 0x00022200ff027b82 */ /* 0x000e620000000a00 */
[----:B------:R-:W1:Y:S02]  /*0100*/  LDCU.64 UR4, c[0x0][0x358] ;  /* 0x00006b00ff0477ac */ /* 0x000e640008000a00 */
[----:B-1----:R1:W5:Y:S01]  /*0110*/  LDG.E R27, desc[UR4][R2.64] ;  /* 0x00000004021b7981 */ /* 0x002362000c1e1900 */
[----:B------:R-:W-:Y:S01]  /*0120*/  HFMA2 R53, -RZ, RZ, 0, 5.9604644775390625e-08 ;  /* 0x00000001ff357431 */ /* 0x000fe200000001ff */
[----:B------:R-:W-:Y:S05]  /*0130*/  BRA `(.L_x_0) ;  /* 0x00000000000c7947 */ /* 0x000fea0003800000 */
.L_x_1:
[----:B------:R-:W1:Y:S01]  /*0140*/  LDCU UR4, c[0x0][0x880] ;  /* 0x00011000ff0477ac */ /* 0x000e620008000800 */
[----:B------:R-:W-:Y:S01]  /*0150*/  HFMA2 R53, -RZ, RZ, 0, 5.9604644775390625e-08 ;  /* 0x00000001ff357431 */ /* 0x000fe200000001ff */
[----:B-1----:R-:W-:-:S07]  /*0160*/  MOV R27, UR4 ;  /* 0x00000004001b7c02 */ /* 0x002fce0008000f00 */
.L_x_0:
[----:B------:R-:W2:Y:S02]  /*0170*/  LDCU.64 UR4, c[0x0][0x8b0] ;  /* 0x00011600ff0477ac */ /* 0x000ea40008000a00 */
[----:B--2---:R-:W-:-:S04]  /*0180*/  UISETP.NE.U32.AND UP0, UPT, UR4, URZ, UPT ;  /* 0x000000ff0400728c */ /* 0x004fc8000bf05070 */
[----:B------:R-:W-:-:S09]  /*0190*/  UISETP.NE.AND.EX UP0, UPT, UR5, URZ, UPT, UP0 ;  /* 0x000000ff0500728c */ /* 0x000fd2000bf05300 */
[----:B------:R-:W-:Y:S05]  /*01a0*/  BRA.U UP0, `(.L_x_2) ;  /* 0x0000000100287547 */ /* 0x000fea000b800000 */
[----:B------:R-:W2:Y:S02]  /*01b0*/  LDCU.64 UR4, c[0x0][0x8a8] ;  /* 0x00011500ff0477ac */ /* 0x000ea40008000a00 */
[----:B--2---:R-:W-:-:S04]  /*01c0*/  UISETP.NE.U32.AND UP0, UPT, UR4, URZ, UPT ;  /* 0x000000ff0400728c */ /* 0x004fc8000bf05070 */
[----:B------:R-:W-:-:S09]  /*01d0*/  UISETP.NE.AND.EX UP0, UPT, UR5, URZ, UPT, UP0 ;  /* 0x000000ff0500728c */ /* 0x000fd2000bf05300 */
[----:B------:R-:W-:Y:S05]  /*01e0*/  BRA.U !UP0, `(.L_x_3) ;  /* 0x0000000108107547 */ /* 0x000fea000b800000 */
[----:B------:R-:W2:Y:S01]  /*01f0*/  LDC.64 R24, c[0x0][0x8a8] ;  /* 0x00022a00ff187b82 */ /* 0x000ea20000000a00 */
[----:B------:R-:W2:Y:S02]  /*0200*/  LDCU.64 UR4, c[0x0][0x358] ;  /* 0x00006b00ff0477ac */ /* 0x000ea40008000a00 */
[----:B--2---:R2:W5:Y:S01]  /*0210*/  LDG.E R24, desc[UR4][R24.64] ;  /* 0x0000000418187981 */ /* 0x004562000c1e1900 */
[----:B------:R-:W-:Y:S05]  /*0220*/  BRA `(.L_x_2) ;  /* 0x0000000000087947 */ /* 0x000fea0003800000 */
.L_x_3:
[----:B------:R-:W2:Y:S02]  /*0230*/  LDCU UR4, c[0x0][0x8a0] ;  /* 0x00011400ff0477ac */ /* 0x000ea40008000800 */
[----:B--2---:R-:W-:Y:S02]  /*0240*/  MOV R24, UR4 ;  /* 0x0000000400187c02 */ /* 0x004fe40008000f00 */
.L_x_2:
[----:B------:R-:W-:Y:S01]  /*0250*/  IMAD.U32 R0, RZ, RZ, UR17 ;  /* 0x00000011ff007e24 */ /* 0x000fe2000f8e00ff */
[----:B------:R-:W-:Y:S04]  /*0260*/  BSSY.RECONVERGENT B0, `(.L_x_4) ;  /* 0x000000c000007945 */ /* 0x000fe80003800200 */
[C---:B------:R-:W-:Y:S02]  /*0270*/  ISETP.NE.OR P1, PT, R0.reuse, 0x1, !P3 ;  /* 0x000000010000780c */ /* 0x040fe40005f25670 */
[----:B------:R-:W-:-:S11]  /*0280*/  ISETP.NE.OR P0, PT, R0, 0x3, !P3 ;  /* 0x000000030000780c */ /* 0x000fd60005f05670 */
[----:B------:R-:W-:Y:S05]  /*0290*/  @P1 BRA `(.L_x_5) ;  /* 0x0000000000201947 */ /* 0x000fea0003800000 */
[----:B------:R-:W3:Y:S02]  /*02a0*/  LDCU.64 UR4, c[0x0][0x348] ;  /* 0x00006900ff0477ac */ /* 0x000ee40008000a00 */
[----:B---3--:R-:W-:Y:S02]  /*02b0*/  UIADD3 UR6, UP1, UPT, UR4, 0x80, URZ ;  /* 0x0000008004067890 */ /* 0x008fe4000ff3e0ff */
[----:B------:R-:W-:Y:S02]  /*02c0*/  UIADD3 UR4, UP0, UPT, UR4, 0x180, URZ ;  /* 0x0000018004047890 */ /* 0x000fe4000ff1e0ff */
[----:B------:R-:W-:Y:S02]  /*02d0*/  UIADD3.X UR7, UPT, UPT, URZ, UR5, URZ, UP1, !UPT ;  /* 0x00000005ff077290 */ /* 0x000fe40008ffe4ff */
[----:B------:R-:W-:-:S07]  /*02e0*/  UIADD3.X UR5, UPT, UPT, URZ, UR5, URZ, UP0, !UPT ;  /* 0x00000005ff057290 */ /* 0x000fce00087fe4ff */
[----:B------:R3:W-:Y:S02]  /*02f0*/  UTMACCTL.PF [UR6] ;  /* 0x00000000060079b9 */ /* 0x0007e40008040000 */
[----:B------:R3:W-:Y:S02]  /*0300*/  UTMACCTL.PF [UR4] ;  /* 0x00000000040079b9 */ /* 0x0007e40008040000 */
[----:B---3--:R-:W-:Y:S01]  /*0310*/  NOP ;  /* 0x0000000000007918 */ /* 0x008fe20000000000 */
.L_x_5:
[----:B------:R-:W-:Y:S05]  /*0320*/  BSYNC.RECONVERGENT B0 ;  /* 0x0000000000007941 */ /* 0x000fea0003800200 */
.L_x_4:
[----:B------:R-:W-:Y:S04]  /*0330*/  BSSY.RECONVERGENT B0, `(.L_x_6) ;  /* 0x000000a000007945 */ /* 0x000fe80003800200 */
        /* <DEDUP_REMOVED lines=9> */
.L_x_7:
[----:B------:R-:W-:Y:S05]  /*03d0*/  BSYNC.RECONVERGENT B0 ;  /* 0x0000000000007941 */ /* 0x000fea0003800200 */
.L_x_6:
[----:B------:R-:W3:Y:S01]  /*03e0*/  LDCU.64 UR4, c[0x0][0x888] ;  /* 0x00011100ff0477ac */ /* 0x000ee20008000a00 */
[----:B------:R-:W-:Y:S02]  /*03f0*/  UISETP.EQ.U32.AND UP1, UPT, UR8, URZ, UPT ;  /* 0x000000ff0800728c */ /* 0x000fe4000bf22070 */
[----:B------:R-:W-:Y:S02]  /*0400*/  UPLOP3.LUT UP3, UPT, UPT, UPT, UPT, 0x80, 0x8 ;  /* 0x000000000008789c */ /* 0x000fe40003f6f070 */
[----:B---3--:R-:W-:-:S04]  /*0410*/  UISETP.NE.U32.AND UP0, UPT, UR4, URZ, UPT ;  /* 0x000000ff0400728c */ /* 0x008fc8000bf05070 */
[----:B------:R-:W-:-:S04]  /*0420*/  UISETP.NE.AND.EX UP0, UPT, UR5, URZ, UPT, UP0 ;  /* 0x000000ff0500728c */ /* 0x000fc8000bf05300 */
[----:B------:R-:W-:-:S04]  /*0430*/  UISETP.EQ.OR.EX UP2, UPT, UR9, URZ, !UP0, UP1 ;  /* 0x000000ff0900728c */ /* 0x000fc8000c742710 */
[----:B------:R-:W-:-:S06]  /*0440*/  UP2UR UR4, UPR, URZ, 0x4 ;  /* 0x00000004ff047883 */ /* 0x000fcc0008000000 */
[----:B------:R-:W-:Y:S01]  /*0450*/  MOV R56, UR4 ;  /* 0x0000000400387c02 */ /* 0x000fe20008000f00 */
[----:B------:R-:W-:Y:S06]  /*0460*/  BRA.U !UP2, `(.L_x_8) ;  /* 0x000000010a207547 */ /* 0x000fec000b800000 */
[----:B------:R-:W-:Y:S01]  /*0470*/  UISETP.NE.U32.AND UP1, UPT, UR8, URZ, UPT ;  /* 0x000000ff0800728c */ /* 0x000fe2000bf25070 */
[----:B-----5:R-:W-:Y:S01]  /*0480*/  FSETP.NEU.AND P0, PT, R27, RZ, PT ;  /* 0x000000ff1b00720b */ /* 0x020fe20003f0d000 */
[----:B------:R-:W-:Y:S02]  /*0490*/  USEL UR4, URZ, 0xffffffff, UP0 ;  /* 0xffffffffff047887 */ /* 0x000fe40008000000 */
[----:B------:R-:W-:-:S10]  /*04a0*/  UISETP.NE.AND.EX UP1, UPT, UR9, URZ, UPT, UP1 ;  /* 0x000000ff0900728c */ /* 0x000fd4000bf25310 */
[----:B------:R-:W-:Y:S01]  /*04b0*/  VOTEU.ANY UP0, P0 ;  /* 0x0000000000ff7886 */ /* 0x000fe20000000100 */
[----:B------:R-:W-:-:S04]  /*04c0*/  @!UP1 USEL UR4, URZ, 0xffffffff, UP0 ;  /* 0xffffffffff049887 */ /* 0x000fc80008000000 */
[----:B------:R-:W-:-:S04]  /*04d0*/  ULOP3.LUT UR4, UR4, 0x1, URZ, 0xc0, !UPT ;  /* 0x0000000104047892 */ /* 0x000fc8000f8ec0ff */
[----:B------:R-:W-:-:S11]  /*04e0*/  UISETP.NE.U32.AND UP3, UPT, UR4, 0x1, UPT ;  /* 0x000000010400788c */ /* 0x000fd6000bf65070 */
.L_x_8:
[----:B-1----:R-:W1:Y:S01]  /*04f0*/  SHFL.IDX PT, R2, R54, RZ, 0x1f ;  /* 0x00001fff36027589 */ /* 0x002e6200000e0000 */
[----:B------:R-:W-:-:S04]  /*0500*/  UISETP.NE.AND UP0, UPT, UR17, 0x2, UPT ;  /* 0x000000021100788c */ /* 0x000fc8000bf05270 */
[----:B------:R-:W-:Y:S01]  /*0510*/  USEL UR40, URZ, 0x1, UP0 ;  /* 0x00000001ff287887 */ /* 0x000fe20008000000 */
[----:B-1----:R-:W-:-:S13]  /*0520*/  ISETP.NE.AND P0, PT, R2, RZ, PT ;  /* 0x000000ff0200720c */ /* 0x002fda0003f05270 */
[----:B------:R-:W-:Y:S05]  /*0530*/  @P0 BRA `(.L_x_9) ;  /* 0x0000000000580947 */ /* 0x000fea0003800000 */
[----:B------:R-:W1:Y:S01]  /*0540*/  S2UR UR4, SR_CgaCtaId ;  /* 0x00000000000479c3 */ /* 0x000e620000008800 */
[----:B------:R-:W-:Y:S01]  /*0550*/  UMOV UR5, 0x400 ;  /* 0x0000040000057882 */ /* 0x000fe20000000000 */
[----:B------:R-:W-:Y:S01]  /*0560*/  UMOV UR8, 0x1 ;  /* 0x0000000100087882 */ /* 0x000fe20000000000 */
[----:B------:R-:W-:Y:S01]  /*0570*/  UMOV UR6, 0x4 ;  /* 0x0000000400067882 */ /* 0x000fe20000000000 */
[----:B------:R-:W-:-:S04]  /*0580*/  UIADD3 UR8, UPT, UPT, -UR8, 0x100000, URZ ;  /* 0x0010000008087890 */ /* 0x000fc8000fffe1ff */
[----:B------:R-:W-:Y:S02]  /*0590*/  USHF.L.U32 UR9, UR8, 0xb, URZ ;  /* 0x0000000b08097899 */ /* 0x000fe400080006ff */
[----:B------:R-:W-:Y:S02]  /*05a0*/  USHF.L.U32 UR8, UR8, 0x1, URZ ;  /* 0x0000000108087899 */ /* 0x000fe400080006ff */
[----:B------:R-:W-:-:S04]  /*05b0*/  UIADD3 UR6, UPT, UPT, -UR6, 0x100000, URZ ;  /* 0x0010000006067890 */ /* 0x000fc8000fffe1ff */
[----:B------:R-:W-:Y:S02]  /*05c0*/  USHF.L.U32 UR7, UR6, 0xb, URZ ;  /* 0x0000000b06077899 */ /* 0x000fe400080006ff */
[----:B------:R-:W-:Y:S01]  /*05d0*/  USHF.L.U32 UR6, UR6, 0x1, URZ ;  /* 0x0000000106067899 */ /* 0x000fe200080006ff */
[----:B------:R-:W-:Y:S01]  /*05e0*/  ELECT P0, URZ, PT ;  /* 0x0000000000ff782f */ /* 0x000fe20003800000 */
[----:B-1----:R-:W-:Y:S01]  /*05f0*/  ULEA UR4, UR4, UR5, 0x18 ;  /* 0x0000000504047291 */ /* 0x002fe2000f8ec0ff */
[----:B------:R-:W1:Y:S11]  /*0600*/  FENCE.VIEW.ASYNC.S ;  /* 0x00000000000073c6 */ /* 0x000e760000000000 */
[----:B-1----:R1:W3:Y:S01]  /*0610*/  SYNCS.EXCH.64 URZ, [UR4], UR8 ;  /* 0x0000000804ff75b2 */ /* 0x0022e20008000100 */
[----:B------:R1:W4:Y:S01]  /*0620*/  SYNCS.EXCH.64 URZ, [UR4+0x20], UR6 ;  /* 0x0000200604ff75b2 */ /* 0x0003220008000100 */
[----:B------:R1:W1:Y:S01]  /*0630*/  SYNCS.EXCH.64 URZ, [UR4+0x8], UR8 ;  /* 0x0000080804ff75b2 */ /* 0x0002620008000100 */
[----:B------:R1:W1:Y:S01]  /*0640*/  SYNCS.EXCH.64 URZ, [UR4+0x28], UR6 ;  /* 0x0000280604ff75b2 */ /* 0x0002620008000100 */
[----:B------:R1:W1:Y:S01]  /*0650*/  SYNCS.EXCH.64 URZ, [UR4+0x10], UR8 ;  /* 0x0000100804ff75b2 */ /* 0x0002620008000100 */
[----:B------:R1:W1:Y:S01]  /*0660*/  SYNCS.EXCH.64 URZ, [UR4+0x30], UR6 ;  /* 0x0000300604ff75b2 */ /* 0x0002620008000100 */
[----:B------:R1:W1:Y:S01]  /*0670*/  SYNCS.EXCH.64 URZ, [UR4+0x18], UR8 ;  /* 0x0000180804ff75b2 */ /* 0x0002620008000100 */
[----:B------:R1:W1:Y:S01]  /*0680*/  SYNCS.EXCH.64 URZ, [UR4+0x38], UR6 ;  /* 0x0000380604ff75b2 */ /* 0x0002620008000100 */
[----:B------:R-:W-:Y:S01]  /*0690*/  NOP ;  /* 0x0000000000007918 */ /* 0x000fe20000000000 */
.L_x_9:
[----:B------:R-:W2:Y:S01]  /*06a0*/  SHFL.IDX PT, R2, R54, RZ, 0x1f ;  /* 0x00001fff36027589 */ /* 0x000ea200000e0000 */
[----:B------:R-:W-:Y:S01]  /*06b0*/  NOP ;  /* 0x0000000000007918 */ /* 0x000fe20000000000 */
[----:B--2---:R-:W-:-:S13]  /*06c0*/  ISETP.NE.AND P0, PT, R2, 0x1, PT ;  /* 0x000000010200780c */ /* 0x004fda0003f05270 */
[----:B------:R-:W-:Y:S05]  /*06d0*/  @P0 BRA `(.L_x_10) ;  /* 0x0000000000580947 */ /* 0x000fea0003800000 */
[----:B-1----:R-:W1:Y:S01]  /*06e0*/  S2UR UR4, SR_CgaCtaId ;  /* 0x00000000000479c3 */ /* 0x002e620000008800 */
        /* <DEDUP_REMOVED lines=12> */
[----:B-1----:R2:W1:Y:S01]  /*07b0*/  SYNCS.EXCH.64 URZ, [UR4+0x40], UR8 ;  /* 0x0000400804ff75b2 */ /* 0x0024620008000100 */
[----:B------:R2:W1:Y:S01]  /*07c0*/  SYNCS.EXCH.64 URZ, [UR4+0x60], UR6 ;  /* 0x0000600604ff75b2 */ /* 0x0004620008000100 */
[----:B------:R2:W1:Y:S01]  /*07d0*/  SYNCS.EXCH.64 URZ, [UR4+0x48], UR8 ;  /* 0x0000480804ff75b2 */ /* 0x0004620008000100 */
[----:B------:R2:W1:Y:S01]  /*07e0*/  SYNCS.EXCH.64 URZ, [UR4+0x68], UR6 ;  /* 0x0000680604ff75b2 */ /* 0x0004620008000100 */
[----:B------:R2:W1:Y:S01]  /*07f0*/  SYNCS.EXCH.64 URZ, [UR4+0x50], UR8 ;  /* 0x0000500804ff75b2 */ /* 0x0004620008000100 */
[----:B------:R2:W1:Y:S01]  /*0800*/  SYNCS.EXCH.64 URZ, [UR4+0x70], UR6 ;  /* 0x0000700604ff75b2 */ /* 0x0004620008000100 */
[----:B------:R2:W1:Y:S01]  /*0810*/  SYNCS.EXCH.64 URZ, [UR4+0x58], UR8 ;  /* 0x0000580804ff75b2 */ /* 0x0004620008000100 */
[----:B------:R2:W1:Y:S02]  /*0820*/  SYNCS.EXCH.64 URZ, [UR4+0x78], UR6 ;  /* 0x0000780604ff75b2 */ /* 0x0004640008000100 */
[----:B--2---:R-:W-:Y:S01]  /*0830*/  NOP ;  /* 0x0000000000007918 */ /* 0x004fe20000000000 */
.L_x_10:
[----:B------:R-:W2:Y:S01]  /*0840*/  SHFL.IDX PT, R2, R54, RZ, 0x1f ;  /* 0x00001fff36027589 */ /* 0x000ea200000e0000 */
[----:B------:R-:W-:Y:S01]  /*0850*/  NOP ;  /* 0x0000000000007918 */ /* 0x000fe20000000000 */
[----:B--2---:R-:W-:-:S13]  /*0860*/  ISETP.NE.AND P0, PT, R2, 0x3, PT ;  /* 0x000000030200780c */ /* 0x004fda0003f05270 */
[----:B------:R-:W-:Y:S05]  /*0870*/  @P0 BRA `(.L_x_11) ;  /* 0x0000000000300947 */ /* 0x000fea0003800000 */
[----:B-1----:R-:W1:Y:S01]  /*0880*/  S2UR UR4, SR_CgaCtaId ;  /* 0x00000000000479c3 */ /* 0x002e620000008800 */
[----:B------:R-:W-:Y:S01]  /*0890*/  UMOV UR6, 0x400 ;  /* 0x0000040000067882 */ /* 0x000fe20000000000 */
[----:B------:R-:W-:Y:S01]  /*08a0*/  UMOV UR5, 0x20 ;  /* 0x0000002000057882 */ /* 0x000fe20000000000 */
[----:B------:R-:W-:Y:S01]  /*08b0*/  ELECT P0, URZ, PT ;  /* 0x0000000000ff782f */ /* 0x000fe20003800000 */
[----:B-1----:R-:W-:Y:S02]  /*08c0*/  ULEA UR6, UR4, UR6, 0x18 ;  /* 0x0000000604067291 */ /* 0x002fe4000f8ec0ff */
[----:B------:R-:W-:-:S04]  /*08d0*/  UIADD3 UR4, UPT, UPT, -UR5, 0x100000, URZ ;  /* 0x0010000005047890 */ /* 0x000fc8000fffe1ff */
[----:B------:R-:W-:Y:S02]  /*08e0*/  USHF.L.U32 UR5, UR4, 0xb, URZ ;  /* 0x0000000b04057899 */ /* 0x000fe400080006ff */
[----:B------:R-:W-:Y:S01]  /*08f0*/  USHF.L.U32 UR4, UR4, 0x1, URZ ;  /* 0x0000000104047899 */ /* 0x000fe200080006ff */
[----:B------:R-:W1:Y:S11]  /*0900*/  FENCE.VIEW.ASYNC.S ;  /* 0x00000000000073c6 */ /* 0x000e760000000000 */
[----:B-1----:R2:W1:Y:S01]  /*0910*/  SYNCS.EXCH.64 URZ, [UR6+0x80], UR4 ;  /* 0x0000800406ff75b2 */ /* 0x0024620008000100 */
[----:B------:R2:W1:Y:S02]  /*0920*/  SYNCS.EXCH.64 URZ, [UR6+0x88], UR4 ;  /* 0x0000880406ff75b2 */ /* 0x0004640008000100 */
[----:B--2---:R-:W-:Y:S01]  /*0930*/  NOP ;  /* 0x0000000000007918 */ /* 0x004fe20000000000 */
.L_x_11:
[----:B------:R-:W2:Y:S01]  /*0940*/  SHFL.IDX PT, R2, R54, RZ, 0x1f ;  /* 0x00001fff36027589 */ /* 0x000ea200000e0000 */
[----:B------:R-:W-:Y:S01]  /*0950*/  NOP ;  /* 0x0000000000007918 */ /* 0x000fe20000000000 */
[----:B--2---:R-:W-:-:S13]  /*0960*/  ISETP.NE.AND P0, PT, R2, 0x4, PT ;  /* 0x000000040200780c */ /* 0x004fda0003f05270 */
[----:B------:R-:W-:Y:S05]  /*0970*/  @P0 BRA `(.L_x_12) ;  /* 0x00000000004c0947 */ /* 0x000fea0003800000 */
[----:B-1----:R-:W1:Y:S01]  /*0980*/  S2UR UR6, SR_CgaCtaId ;  /* 0x00000000000679c3 */ /* 0x002e620000008800 */
[----:B------:R-:W-:Y:S01]  /*0990*/  UMOV UR4, 0x3a0 ;  /* 0x000003a000047882 */ /* 0x000fe20000000000 */
[----:B------:R-:W-:Y:S01]  /*09a0*/  UMOV UR5, 0x400 ;  /* 0x0000040000057882 */ /* 0x000fe20000000000 */
[----:B------:R-:W-:Y:S01]  /*09b0*/  USEL UR4, UR4, 0x320, UP3 ;  /* 0x0000032004047887 */ /* 0x000fe20009800000 */
[----:B------:R-:W-:Y:S01]  /*09c0*/  UMOV UR8, 0x1 ;  /* 0x0000000100087882 */ /* 0x000fe20000000000 */
[----:B------:R-:W-:Y:S01]  /*09d0*/  ELECT P0, URZ, PT ;  /* 0x0000000000ff782f */ /* 0x000fe20003800000 */
[----:B------:R-:W-:-:S04]  /*09e0*/  UIADD3 UR8, UPT, UPT, -UR8, 0x100000, URZ ;  /* 0x0010000008087890 */ /* 0x000fc8000fffe1ff */
[----:B------:R-:W-:Y:S02]  /*09f0*/  USHF.L.U32 UR9, UR8, 0xb, URZ ;  /* 0x0000000b08097899 */ /* 0x000fe400080006ff */
[----:B------:R-:W-:Y:S02]  /*0a00*/  USHF.L.U32 UR8, UR8, 0x1, URZ ;  /* 0x0000000108087899 */ /* 0x000fe400080006ff */
[----:B-1----:R-:W-:Y:S02]  /*0a10*/  ULEA UR6, UR6, UR5, 0x18 ;  /* 0x0000000506067291 */ /* 0x002fe4000f8ec0ff */
[----:B------:R-:W-:-:S04]  /*0a20*/  UIADD3 UR4, UPT, UPT, -UR4, 0x100000, URZ ;  /* 0x0010000004047890 */ /* 0x000fc8000fffe1ff */
[----:B------:R-:W-:Y:S02]  /*0a30*/  USHF.L.U32 UR5, UR4, 0xb, URZ ;  /* 0x0000000b04057899 */ /* 0x000fe400080006ff */
[----:B------:R-:W-:Y:S01]  /*0a40*/  USHF.L.U32 UR4, UR4, 0x1, URZ ;  /* 0x0000000104047899 */ /* 0x000fe200080006ff */
[----:B------:R-:W1:Y:S03]  /*0a50*/  FENCE.VIEW.ASYNC.S ;  /* 0x00000000000073c6 */ /* 0x000e660000000000 */
[----:B-1----:R2:W1:Y:S08]  /*0a60*/  SYNCS.EXCH.64 URZ, [UR6+0x90], UR8 ;  /* 0x0000900806ff75b2 */ /* 0x0024700008000100 */
[----:B------:R2:W1:Y:S01]  /*0a70*/  SYNCS.EXCH.64 URZ, [UR6+0xa0], UR4 ;  /* 0x0000a00406ff75b2 */ /* 0x0004620008000100 */
[----:B------:R2:W1:Y:S01]  /*0a80*/  SYNCS.EXCH.64 URZ, [UR6+0x98], UR8 ;  /* 0x0000980806ff75b2 */ /* 0x0004620008000100 */
[----:B------:R2:W1:Y:S02]  /*0a90*/  SYNCS.EXCH.64 URZ, [UR6+0xa8], UR4 ;  /* 0x0000a80406ff75b2 */ /* 0x0004640008000100 */
[----:B--2---:R-:W-:Y:S01]  /*0aa0*/  NOP ;  /* 0x0000000000007918 */ /* 0x004fe20000000000 */
.L_x_12:
        /* <DEDUP_REMOVED lines=26> */
.L_x_13:
[----:B------:R-:W2:Y:S01]  /*0c50*/  SHFL.IDX PT, R2, R54, RZ, 0x1f ;  /* 0x00001fff36027589 */ /* 0x000ea200000e0000 */
[----:B------:R-:W1:Y:S01]  /*0c60*/  S2UR UR47, SR_CgaCtaId ;  /* 0x00000000002f79c3 */ /* 0x000e620000008800 */
[----:B------:R-:W-:Y:S01]  /*0c70*/  NOP ;  /* 0x0000000000007918 */ /* 0x000fe20000000000 */
[----:B--2---:R-:W-:-:S13]  /*0c80*/  ISETP.NE.AND P0, PT, R2, 0x3, PT ;  /* 0x000000030200780c */ /* 0x004fda0003f05270 */
[----:B-1----:R-:W-:Y:S05]  /*0c90*/  @P0 BRA `(.L_x_14) ;  /* 0x0000000000340947 */ /* 0x002fea0003800000 */
[----:B------:R-:W-:Y:S01]  /*0ca0*/  UMOV UR4, 0x400 ;  /* 0x0000040000047882 */ /* 0x000fe20000000000 */
[----:B------:R-:W-:Y:S01]  /*0cb0*/  UMOV UR6, 0x20 ;  /* 0x0000002000067882 */ /* 0x000fe20000000000 */
[----:B------:R-:W-:Y:S02]  /*0cc0*/  ULEA UR4, UR47, UR4, 0x18 ;  /* 0x000000042f047291 */ /* 0x000fe4000f8ec0ff */
[----:B------:R-:W-:-:S04]  /*0cd0*/  UIADD3 UR6, UPT, UPT, -UR6, 0x100000, URZ ;  /* 0x0010000006067890 */ /* 0x000fc8000fffe1ff */
[----:B------:R-:W-:Y:S02]  /*0ce0*/  USHF.L.U32 UR7, UR6, 0xb, URZ ;  /* 0x0000000b06077899 */ /* 0x000fe400080006ff */
[----:B------:R-:W-:Y:S01]  /*0cf0*/  USHF.L.U32 UR6, UR6, 0x1, URZ ;  /* 0x0000000106067899 */ /* 0x000fe200080006ff */
[----:B------:R-:W-:Y:S01]  /*0d00*/  ELECT P0, URZ, PT ;  /* 0x0000000000ff782f */ /* 0x000fe20003800000 */
[----:B------:R-:W1:Y:S10]  /*0d10*/  FENCE.VIEW.ASYNC.S ;  /* 0x00000000000073c6 */ /* 0x000e740000000000 */
[----:B-1----:R1:W2:Y:S01]  /*0d20*/  SYNCS.EXCH.64 URZ, [UR4+0xf0], UR6 ;  /* 0x0000f00604ff75b2 */ /* 0x0022a20008000100 */
[----:B------:R1:W1:Y:S01]  /*0d30*/  SYNCS.EXCH.64 URZ, [UR4+0x100], UR6 ;  /* 0x0001000604ff75b2 */ /* 0x0002620008000100 */
[----:B------:R1:W1:Y:S01]  /*0d40*/  SYNCS.EXCH.64 URZ, [UR4+0xf8], UR6 ;  /* 0x0000f80604ff75b2 */ /* 0x0002620008000100 */
[----:B------:R1:W1:Y:S01]  /*0d50*/  SYNCS.EXCH.64 URZ, [UR4+0x108], UR6 ;  /* 0x0001080604ff75b2 */ /* 0x0002620008000100 */
[----:B------:R-:W-:Y:S01]  /*0d60*/  NOP ;  /* 0x0000000000007918 */ /* 0x000fe20000000000 */
.L_x_14:
[----:B-1----:R-:W1:Y:S01]  /*0d70*/  LDCU UR4, c[0x0][0x36c] ;  /* 0x00006d80ff0477ac */ /* 0x002e620008000800 */
[----:B------:R-:W-:Y:S01]  /*0d80*/  ISETP.NE.OR P3, PT, R0, 0x2, !P3 ;  /* 0x000000020000780c */ /* 0x000fe20005f65670 */
[----:B------:R-:W-:Y:S01]  /*0d90*/  NOP ;  /* 0x0000000000007918 */ /* 0x000fe20000000000 */
[----:B------:R-:W-:Y:S01]  /*0da0*/  LOP3.LUT R0, R65, 0x1f, RZ, 0xc0, !PT ;  /* 0x0000001f41007812 */ /* 0x000fe200078ec0ff */
[----:B------:R-:W-:Y:S02]  /*0db0*/  UISETP.NE.AND UP4, UPT, UR17, URZ, UPT ;  /* 0x000000ff1100728c */ /* 0x000fe4000bf85270 */
[----:B-1----:R-:W-:-:S09]  /*0dc0*/  UISETP.EQ.U32.AND UP5, UPT, UR4, 0x1, UPT ;  /* 0x000000010400788c */ /* 0x002fd2000bfa2070 */
[----:B------:R-:W-:Y:S05]  /*0dd0*/  BRA.U !UP5, `(.L_x_15) ;  /* 0x000000010d087547 */ /* 0x000fea000b800000 */
[----:B--234-:R-:W-:Y:S01]  /*0de0*/  UCGABAR_ARV ;  /* 0x00000000000079c7 */ /* 0x01cfe20008000000 */
[----:B------:R-:W-:Y:S05]  /*0df0*/  BRA `(.L_x_16) ;  /* 0x0000000000047947 */ /* 0x000fea0003800000 */
.L_x_15:
[----:B--234-:R-:W-:Y:S01]  /*0e00*/  NOP ;  /* 0x0000000000007918 */ /* 0x01cfe20000000000 */
.L_x_16:
[----:B------:R-:W1:Y:S01]  /*0e10*/  S2UR UR7, SR_CTAID.X ;  /* 0x00000000000779c3 */ /* 0x000e620000002500 */
[----:B------:R-:W-:-:S05]  /*0e20*/  CS2R.32 R55, SR_CgaSize ;  /* 0x0000000000377805 */ /* 0x000fca0000008a00 */
[----:B------:R-:W-:-:S05]  /*0e30*/  IMAD R55, R55, -0xa0, RZ ;  /* 0xffffff6037377824 */ /* 0x000fca00078e02ff */
[----:B------:R-:W-:-:S14]  /*0e40*/  R2UR UR5, R55 ;  /* 0x00000000370572ca */ /* 0x000fdc00000e0000 */
[----:B------:R-:W2:Y:S01]  /*0e50*/  LDCU UR5, c[0x0][UR5+0x2b0] ;  /* 0x00005600050577ac */ /* 0x000ea20008000800 */
[----:B------:R-:W-:-:S05]  /*0e60*/  CS2R.32 R55, SR_CgaSize ;  /* 0x0000000000377805 */ /* 0x000fca0000008a00 */
[----:B------:R-:W-:-:S05]  /*0e70*/  IMAD R55, R55, -0xa0, RZ ;  /* 0xffffff6037377824 */ /* 0x000fca00078e02ff */
[----:B------:R-:W-:-:S14]  /*0e80*/  R2UR UR4, R55 ;  /* 0x00000000370472ca */ /* 0x000fdc00000e0000 */
[----:B------:R-:W3:Y:S01]  /*0e90*/  LDCU UR4, c[0x0][UR4+0x2b4] ;  /* 0x00005680040477ac */ /* 0x000ee20008000800 */
[----:B------:R-:W4:Y:S01]  /*0ea0*/  S2UR UR8, SR_CTAID.Y ;  /* 0x00000000000879c3 */ /* 0x000f220000002600 */
[----:B------:R-:W-:-:S05]  /*0eb0*/  CS2R.32 R55, SR_CgaSize ;  /* 0x0000000000377805 */ /* 0x000fca0000008a00 */
[----:B------:R-:W-:-:S05]  /*0ec0*/  IMAD R55, R55, -0xa0, RZ ;  /* 0xffffff6037377824 */ /* 0x000fca00078e02ff */
[----:B------:R-:W-:-:S14]  /*0ed0*/  R2UR UR9, R55 ;  /* 0x00000000370972ca */ /* 0x000fdc00000e0000 */
[----:B------:R-:W3:Y:S01]  /*0ee0*/  LDCU UR9, c[0x0][UR9+0x2a0] ;  /* 0x00005400090977ac */ /* 0x000ee20008000800 */
[----:B------:R-:W3:Y:S01]  /*0ef0*/  LDCU UR21, c[0x0][0xb24] ;  /* 0x00016480ff1577ac */ /* 0x000ee20008000800 */
[----:B------:R-:W1:Y:S01]  /*0f00*/  S2UR UR36, SR_CTAID.Z ;  /* 0x00000000002479c3 */ /* 0x000e620000002700 */
[----:B------:R-:W-:-:S05]  /*0f10*/  CS2R.32 R55, SR_CgaSize ;  /* 0x0000000000377805 */ /* 0x000fca0000008a00 */
[----:B------:R-:W-:-:S05]  /*0f20*/  IMAD R55, R55, -0xa0, RZ ;  /* 0xffffff6037377824 */ /* 0x000fca00078e02ff */
[----:B------:R-:W-:-:S14]  /*0f30*/  R2UR UR63, R55 ;  /* 0x00000000373f72ca */ /* 0x000fdc00000e0000 */
[----:B------:R-:W3:Y:S01]  /*0f40*/  LDCU UR63, c[0x0][UR63+0x2a4] ;  /* 0x000054803f3f77ac */ /* 0x000ee20008000800 */
[----:B------:R-:W3:Y:S01]  /*0f50*/  LDCU UR42, c[0x0][0xb24] ;  /* 0x00016480ff2a77ac */ /* 0x000ee20008000800 */
[----:B-1----:R-:W-:Y:S01]  /*0f60*/  I2FP.F32.U32 R3, UR7 ;  /* 0x0000000700037c45 */ /* 0x002fe20008201000 */
[----:B------:R-:W1:Y:S04]  /*0f70*/  LDCU UR28, c[0x0][0xb30] ;  /* 0x00016600ff1c77ac */ /* 0x000e680008000800 */
[----:B--2---:R-:W-:Y:S01]  /*0f80*/  FMUL R3, R3, UR5 ;  /* 0x0000000503037c20 */ /* 0x004fe20008400000 */
[----:B------:R-:W-:Y:S01]  /*0f90*/  USHF.L.U32 UR26, UR47, 0x9, URZ ;  /* 0x000000092f1a7899 */ /* 0x000fe200080006ff */
[----:B----4-:R-:W-:Y:S01]  /*0fa0*/  I2FP.F32.U32 R2, UR8 ;  /* 0x0000000800027c45 */ /* 0x010fe20008201000 */
[----:B---3--:R-:W-:-:S03]  /*0fb0*/  UISETP.GE.AND UP2, UPT, UR21, 0x1, UPT ;  /* 0x000000011500788c */ /* 0x008fc6000bf46270 */
[----:B------:R-:W2:Y:S01]  /*0fc0*/  F2I.U32.TRUNC.NTZ R3, R3 ;  /* 0x0000000300037305 */ /* 0x000ea2000020f000 */
[----:B------:R-:W-:Y:S01]  /*0fd0*/  UMOV UR16, UR7 ;  /* 0x0000000700107c82 */ /* 0x000fe20008000000 */
[----:B------:R-:W-:Y:S01]  /*0fe0*/  FMUL R2, R2, UR4 ;  /* 0x0000000402027c20 */ /* 0x000fe20008400000 */
[----:B------:R-:W-:-:S05]  /*0ff0*/  UMOV UR20, UR8 ;  /* 0x0000000800147c82 */ /* 0x000fca0008000000 */
[----:B------:R-:W3:Y:S01]  /*1000*/  F2I.U32.TRUNC.NTZ R2, R2 ;  /* 0x0000000200027305 */ /* 0x000ee2000020f000 */
[----:B--2---:R-:W-:Y:S02]  /*1010*/  R2UR UR4, R3 ;  /* 0x00000000030472ca */ /* 0x004fe400000e0000 */
[----:B---3--:R-:W-:Y:S02]  /*1020*/  R2UR UR6, R2 ;  /* 0x00000000020672ca */ /* 0x008fe400000e0000 */
[----:B------:R-:W-:-:S09]  /*1030*/  PRMT R2, RZ, 0x7610, R2 ;  /* 0x00007610ff027816 */ /* 0x000fd20000000002 */
[----:B------:R-:W-:-:S04]  /*1040*/  UIADD3 UR5, UPT, UPT, -UR4, URZ, URZ ;  /* 0x000000ff04057290 */ /* 0x000fc8000fffe1ff */
[----:B------:R-:W-:Y:S02]  /*1050*/  UIMAD UR5, UR9, UR5, UR7 ;  /* 0x00000005090572a4 */ /* 0x000fe4000f8e0207 */
[----:B------:R-:W-:-:S04]  /*1060*/  UIADD3 UR4, UPT, UPT, -UR6, URZ, URZ ;  /* 0x000000ff06047290 */ /* 0x000fc8000fffe1ff */
[----:B------:R-:W-:Y:S01]  /*1070*/  IMAD.U32 R55, RZ, RZ, UR5 ;  /* 0x00000005ff377e24 */ /* 0x000fe2000f8e00ff */
[----:B------:R-:W-:Y:S01]  /*1080*/  UIMAD UR63, UR63, UR4, UR8 ;  /* 0x000000043f3f72a4 */ /* 0x000fe2000f8e0208 */
[----:B-1----:R-:W-:Y:S11]  /*1090*/  BRA.U UP4, `(.L_x_17) ;  /* 0x0000000104447547 */ /* 0x002ff6000b800000 */
[----:B------:R-:W-:Y:S01]  /*10a0*/  R2UR UR6, R55 ;  /* 0x00000000370672ca */ /* 0x000fe200000e0000 */
[----:B------:R-:W-:Y:S02]  /*10b0*/  UISETP.NE.AND UP0, UPT, UR63, URZ, UPT ;  /* 0x000000ff3f00728c */ /* 0x000fe4000bf05270 */
[----:B------:R-:W-:-:S04]  /*10c0*/  UISETP.NE.AND UP1, UPT, UR63, 0x1, UPT ;  /* 0x000000013f00788c */ /* 0x000fc8000bf25270 */
[----:B------:R-:W-:Y:S02]  /*10d0*/  USEL UR5, URZ, 0x2, UP1 ;  /* 0x00000002ff057887 */ /* 0x000fe40008800000 */
[----:B------:R-:W-:-:S04]  /*10e0*/  UISETP.NE.AND UP1, UPT, UR63, 0x3, UPT ;  /* 0x000000033f00788c */ /* 0x000fc8000bf25270 */
[----:B------:R-:W-:-:S04]  /*10f0*/  UISETP.EQ.OR UP0, UPT, UR6, URZ, !UP0 ;  /* 0x000000ff0600728c */ /* 0x000fc8000c702670 */
[----:B------:R-:W-:Y:S02]  /*1100*/  USEL UR8, URZ, 0x1, !UP0 ;  /* 0x00000001ff087887 */ /* 0x000fe4000c000000 */
[----:B------:R-:W-:-:S04]  /*1110*/  UISETP.NE.AND UP0, UPT, UR63, 0x2, UPT ;  /* 0x000000023f00788c */ /* 0x000fc8000bf05270 */
[----:B------:R-:W-:Y:S02]  /*1120*/  USEL UR4, URZ, 0x4, UP0 ;  /* 0x00000004ff047887 */ /* 0x000fe40008000000 */
[----:B------:R-:W-:Y:S02]  /*1130*/  UISETP.NE.AND UP0, UPT, UR6, URZ, UPT ;  /* 0x000000ff0600728c */ /* 0x000fe4000bf05270 */
[----:B------:R-:W-:Y:S02]  /*1140*/  USEL UR6, URZ, 0x8, UP1 ;  /* 0x00000008ff067887 */ /* 0x000fe40008800000 */
[----:B------:R-:W-:Y:S02]  /*1150*/  USEL UR7, UR5, 0x2, UP0 ;  /* 0x0000000205077887 */ /* 0x000fe40008000000 */
[----:B------:R-:W-:Y:S02]  /*1160*/  USEL UR4, UR4, 0x4, UP0 ;  /* 0x0000000404047887 */ /* 0x000fe40008000000 */
[----:B------:R-:W-:-:S02]  /*1170*/  USEL UR5, UR6, 0x8, UP0 ;  /* 0x0000000806057887 */ /* 0x000fc40008000000 */
[----:B------:R-:W-:-:S04]  /*1180*/  UIADD3 UR4, UPT, UPT, UR4, UR7, UR8 ;  /* 0x0000000704047290 */ /* 0x000fc8000fffe008 */
[----:B------:R-:W-:-:S06]  /*1190*/  UIADD3 UR4, UPT, UPT, UR4, UR5, URZ ;  /* 0x0000000504047290 */ /* 0x000fcc000fffe0ff */
[----:B------:R-:W-:Y:S02]  /*11a0*/  MOV R2, UR4 ;  /* 0x0000000400027c02 */ /* 0x000fe40008000f00 */
.L_x_17:
[----:B------:R-:W-:Y:S05]  /*11b0*/  BRA.U !UP2, `(.L_x_18) ;  /* 0x000000010ad47547 */ /* 0x000fea000b800000 */
[----:B------:R-:W1:Y:S01]  /*11c0*/  LDCU.128 UR12, c[0x0][0xb10] ;  /* 0x00016200ff0c77ac */ /* 0x000e620008000c00 */
[----:B------:R-:W2:Y:S01]  /*11d0*/  LDCU UR6, c[0x0][0x370] ;  /* 0x00006e00ff0677ac */ /* 0x000ea20008000800 */
[----:B------:R-:W3:Y:S01]  /*11e0*/  LDCU UR5, c[0x0][0x374] ;  /* 0x00006e80ff0577ac */ /* 0x000ee20008000800 */
[----:B------:R-:W4:Y:S01]  /*11f0*/  LDCU UR27, c[0x0][0xb0c] ;  /* 0x00016180ff1b77ac */ /* 0x000f220008000800 */
[----:B------:R-:W4:Y:S01]  /*1200*/  LDCU UR4, c[0x0][0xb20] ;  /* 0x00016400ff0477ac */ /* 0x000f220008000800 */
[----:B------:R-:W4:Y:S01]  /*1210*/  LDCU.64 UR8, c[0x0][0xb28] ;  /* 0x00016500ff0877ac */ /* 0x000f220008000a00 */
[----:B-1----:R-:W-:Y:S02]  /*1220*/  UISETP.NE.AND UP0, UPT, UR14, 0x1, UPT ;  /* 0x000000010e00788c */ /* 0x002fe4000bf05270 */
[----:B---3--:R-:W-:Y:S02]  /*1230*/  UIMAD.WIDE.U32 UR10, UR5, UR15, URZ ;  /* 0x0000000f050a72a5 */ /* 0x008fe4000f8e00ff */
[----:B--2---:R-:W-:-:S02]  /*1240*/  UIMAD.WIDE.U32 UR22, UR6, UR12, URZ ;  /* 0x0000000c061672a5 */ /* 0x004fc4000f8e00ff */
[----:B----4-:R-:W-:Y:S02]  /*1250*/  UISETP.NE.AND UP1, UPT, UR27, 0x1, UPT ;  /* 0x000000011b00788c */ /* 0x010fe4000bf25270 */
[----:B------:R-:W-:Y:S01]  /*1260*/  UISETP.NE.AND UP2, UPT, UR21, 0x1, UPT ;  /* 0x000000011500788c */ /* 0x000fe2000bf45270 */
[----:B------:R-:W-:Y:S02]  /*1270*/  UMOV UR10, UR11 ;  /* 0x0000000b000a7c82 */ /* 0x000fe40008000000 */
[----:B------:R-:W-:Y:S01]  /*1280*/  UMOV UR22, UR23 ;  /* 0x0000001700167c82 */ /* 0x000fe20008000000 */
[----:B------:R-:W-:Y:S02]  /*1290*/  @UP0 USHF.R.U32.HI UR5, URZ, UR4, UR10 ;  /* 0x00000004ff050299 */ /* 0x000fe4000801160a */
[----:B------:R-:W-:Y:S02]  /*12a0*/  UIMAD.WIDE.U32 UR24, UR20, UR15, URZ ;  /* 0x0000000f141872a5 */ /* 0x000fe4000f8e00ff */
[----:B------:R-:W-:-:S02]  /*12b0*/  UIMAD.WIDE.U32 UR10, UR5, UR8, URZ ;  /* 0x00000008050a72a5 */ /* 0x000fc4000f8e00ff */
[----:B------:R-:W-:Y:S02]  /*12c0*/  @UP1 USHF.R.U32.HI UR6, URZ, UR13, UR22 ;  /* 0x0000000dff061299 */ /* 0x000fe40008011616 */
[----:B------:R-:W-:Y:S02]  /*12d0*/  UIMAD.WIDE.U32 UR18, UR16, UR12, URZ ;  /* 0x0000000c101272a5 */ /* 0x000fe4000f8e00ff */
[----:B------:R-:W-:Y:S01]  /*12e0*/  UIMAD.WIDE.U32 UR22, UR6, UR8, URZ ;  /* 0x00000008061672a5 */ /* 0x000fe2000f8e00ff */
[----:B------:R-:W-:Y:S01]  /*12f0*/  UMOV UR24, UR25 ;  /* 0x0000001900187c82 */ /* 0x000fe20008000000 */
[----:B------:R-:W-:Y:S01]  /*1300*/  UMOV UR10, UR11 ;  /* 0x0000000b000a7c82 */ /* 0x000fe20008000000 */
[----:B------:R-:W-:Y:S02]  /*1310*/  USHF.R.U32.HI UR24, URZ, UR4, UR24 ;  /* 0x00000004ff187299 */ /* 0x000fe40008011618 */
[----:B------:R-:W-:Y:S02]  /*1320*/  @UP2 USHF.R.U32.HI UR5, URZ, UR9, UR10 ;  /* 0x00000009ff052299 */ /* 0x000fe4000801160a */
[----:B------:R-:W-:Y:S01]  /*1330*/  UMOV UR7, UR23 ;  /* 0x0000001700077c82 */ /* 0x000fe20008000000 */
[----:B------:R-:W-:Y:S01]  /*1340*/  UMOV UR18, UR19 ;  /* 0x0000001300127c82 */ /* 0x000fe20008000000 */
[----:B------:R-:W-:-:S02]  /*1350*/  @UP2 USHF.R.U32.HI UR6, URZ, UR9, UR7 ;  /* 0x00000009ff062299 */ /* 0x000fc40008011607 */
[----:B------:R-:W-:Y:S02]  /*1360*/  USHF.R.U32.HI UR13, URZ, UR13, UR18 ;  /* 0x0000000dff0d7299 */ /* 0x000fe40008011612 */
[----:B------:R-:W-:Y:S02]  /*1370*/  USEL UR4, UR20, UR24, !UP0 ;  /* 0x0000001814047287 */ /* 0x000fe4000c000000 */
[----:B------:R-:W-:Y:S02]  /*1380*/  UIMAD UR7, UR5, UR21, URZ ;  /* 0x00000015050772a4 */ /* 0x000fe4000f8e02ff */
[----:B------:R-:W-:Y:S02]  /*1390*/  USEL UR5, UR16, UR13, !UP1 ;  /* 0x0000000d10057287 */ /* 0x000fe4000c800000 */
[----:B------:R-:W-:Y:S02]  /*13a0*/  UIMAD UR12, UR6, UR21, URZ ;  /* 0x00000015060c72a4 */ /* 0x000fe4000f8e02ff */
[----:B------:R-:W-:-:S02]  /*13b0*/  UISETP.GE.AND UP0, UPT, UR4, UR7, UPT ;  /* 0x000000070400728c */ /* 0x000fc4000bf06270 */
[----:B------:R-:W-:Y:S02]  /*13c0*/  UIMAD.WIDE.U32 UR10, UR4, UR8, URZ ;  /* 0x00000008040a72a5 */ /* 0x000fe4000f8e00ff */
[----:B------:R-:W-:Y:S02]  /*13d0*/  UISETP.GE.OR UP0, UPT, UR5, UR12, UP0 ;  /* 0x0000000c0500728c */ /* 0x000fe40008706670 */
[----:B------:R-:W-:Y:S02]  /*13e0*/  UIMAD.WIDE.U32 UR12, UR5, UR8, URZ ;  /* 0x00000008050c72a5 */ /* 0x000fe4000f8e00ff */
[----:B------:R-:W-:Y:S01]  /*13f0*/  UIADD3 UR10, UPT, UPT, -UR4, URZ, URZ ;  /* 0x000000ff040a7290 */ /* 0x000fe2000fffe1ff */
[----:B------:R-:W-:Y:S01]  /*1400*/  UMOV UR8, UR11 ;  /* 0x0000000b00087c82 */ /* 0x000fe20008000000 */
[----:B------:R-:W-:Y:S02]  /*1410*/  UIADD3 UR11, UPT, UPT, -UR5, URZ, URZ ;  /* 0x000000ff050b7290 */ /* 0x000fe4000fffe1ff */
[----:B------:R-:W-:-:S03]  /*1420*/  USHF.R.U32.HI UR8, URZ, UR9, UR8 ;  /* 0x00000009ff087299 */ /* 0x000fc60008011608 */
[----:B------:R-:W-:Y:S01]  /*1430*/  @!UP0 UMOV UR7, UR13 ;  /* 0x0000000d00078c82 */ /* 0x000fe20008000000 */
[----:B------:R-:W-:Y:S02]  /*1440*/  UIMAD UR20, UR14, UR10, UR20 ;  /* 0x0000000a0e1472a4 */ /* 0x000fe4000f8e0214 */
[----:B------:R-:W-:Y:S02]  /*1450*/  USEL UR8, UR4, UR8, !UP2 ;  /* 0x0000000804087287 */ /* 0x000fe4000d000000 */
[----:B------:R-:W-:Y:S02]  /*1460*/  @!UP0 USHF.R.U32.HI UR7, URZ, UR9, UR7 ;  /* 0x00000009ff078299 */ /* 0x000fe40008011607 */
[----:B------:R-:W-:Y:S02]  /*1470*/  UIADD3 UR9, UPT, UPT, -UR8, URZ, URZ ;  /* 0x000000ff08097290 */ /* 0x000fe4000fffe1ff */
[----:B------:R-:W-:Y:S02]  /*1480*/  @!UP0 USEL UR7, UR5, UR7, !UP2 ;  /* 0x0000000705078287 */ /* 0x000fe4000d000000 */
[----:B------:R-:W-:-:S02]  /*1490*/  UIMAD UR9, UR21, UR9, UR4 ;  /* 0x00000009150972a4 */ /* 0x000fc4000f8e0204 */
[----:B------:R-:W-:Y:S02]  /*14a0*/  @!UP0 UIADD3 UR8, UPT, UPT, UR8, -UR7, URZ ;  /* 0x8000000708088290 */ /* 0x000fe4000fffe0ff */
[----:B------:R-:W-:Y:S02]  /*14b0*/  @!UP0 UIMAD UR6, UR9, UR6, UR7 ;  /* 0x00000006090682a4 */ /* 0x000fe4000f8e0207 */
[----:B------:R-:W-:Y:S02]  /*14c0*/  @!UP0 UIMAD UR4, UR8, UR21, UR5 ;  /* 0x00000015080482a4 */ /* 0x000fe4000f8e0205 */
[----:B------:R-:W-:Y:S02]  /*14d0*/  UIMAD UR16, UR27, UR11, UR16 ;  /* 0x0000000b1b1072a4 */ /* 0x000fe4000f8e0210 */
[----:B------:R-:W-:Y:S01]  /*14e0*/  UIMAD UR20, UR4, UR14, UR20 ;  /* 0x0000000e041472a4 */ /* 0x000fe2000f8e0214 */
[----:B------:R-:W-:Y:S02]  /*14f0*/  @!UP0 UMOV UR5, UR6 ;  /* 0x0000000600058c82 */ /* 0x000fe40008000000 */
[----:B------:R-:W-:-:S12]  /*1500*/  UIMAD UR16, UR5, UR27, UR16 ;  /* 0x0000001b051072a4 */ /* 0x000fd8000f8e0210 */
.L_x_18:
[----:B------:R-:W-:Y:S02]  /*1510*/  UISETP.NE.AND UP1, UPT, UR28, 0x1, UPT ;  /* 0x000000011c00788c */ /* 0x000fe4000bf25270 */
[----:B------:R-:W-:Y:S02]  /*1520*/  UISETP.NE.AND UP0, UPT, UR17, 0x2, UPT ;  /* 0x000000021100788c */ /* 0x000fe4000bf05270 */
[----:B------:R-:W-:-:S05]  /*1530*/  ULOP3.LUT UR23, UR26, 0x600, URZ, 0xc0, !UPT ;  /* 0x000006001a177892 */ /* 0x000fca000f8ec0ff */
[----:B------:R-:W-:Y:S07]  /*1540*/  BRA.U UP1, `(.L_x_19) ;  /* 0x0000000101447547 */ /* 0x000fee000b800000 */
[----:B------:R-:W1:Y:S01]  /*1550*/  LDCU.128 UR8, c[0x0][0xb10] ;  /* 0x00016200ff0877ac */ /* 0x000e620008000c00 */
[----:B------:R-:W2:Y:S01]  /*1560*/  LDCU UR12, c[0x0][0xb0c] ;  /* 0x00016180ff0c77ac */ /* 0x000ea20008000800 */
[----:B------:R-:W3:Y:S01]  /*1570*/  LDCU UR13, c[0x0][0xb20] ;  /* 0x00016400ff0d77ac */ /* 0x000ee20008000800 */
[----:B-1----:R-:W-:Y:S02]  /*1580*/  UIMAD.WIDE.U32 UR6, UR16, UR8, URZ ;  /* 0x00000008100672a5 */ /* 0x002fe4000f8e00ff */
[----:B------:R-:W-:Y:S02]  /*1590*/  UIMAD.WIDE.U32 UR4, UR20, UR11, URZ ;  /* 0x0000000b140472a5 */ /* 0x000fe4000f8e00ff */
[----:B--2---:R-:W-:Y:S02]  /*15a0*/  UISETP.NE.AND UP2, UPT, UR12, 0x1, UPT ;  /* 0x000000010c00788c */ /* 0x004fe4000bf45270 */
[----:B------:R-:W-:Y:S01]  /*15b0*/  UISETP.NE.AND UP1, UPT, UR10, 0x1, UPT ;  /* 0x000000010a00788c */ /* 0x000fe2000bf25270 */
[----:B------:R-:W-:-:S02]  /*15c0*/  UMOV UR6, UR7 ;  /* 0x0000000700067c82 */ /* 0x000fc40008000000 */
[----:B------:R-:W-:Y:S01]  /*15d0*/  UMOV UR4, UR5 ;  /* 0x0000000500047c82 */ /* 0x000fe20008000000 */
[----:B------:R-:W-:Y:S02]  /*15e0*/  USHF.R.U32.HI UR6, URZ, UR9, UR6 ;  /* 0x00000009ff067299 */ /* 0x000fe40008011606 */
[----:B---3--:R-:W-:Y:S02]  /*15f0*/  USHF.R.U32.HI UR4, URZ, UR13, UR4 ;  /* 0x0000000dff047299 */ /* 0x008fe40008011604 */
[----:B------:R-:W-:Y:S02]  /*1600*/  USEL UR5, UR16, UR6, !UP2 ;  /* 0x0000000610057287 */ /* 0x000fe4000d000000 */
[----:B------:R-:W-:-:S04]  /*1610*/  USEL UR4, UR20, UR4, !UP1 ;  /* 0x0000000414047287 */ /* 0x000fc8000c800000 */
[----:B------:R-:W-:Y:S02]  /*1620*/  UIADD3 UR6, UPT, UPT, UR5, -UR4, URZ ;  /* 0x8000000405067290 */ /* 0x000fe4000fffe0ff */
[----:B------:R-:W-:Y:S02]  /*1630*/  UIADD3 UR4, UPT, UPT, -UR5, UR4, URZ ;  /* 0x0000000405047290 */ /* 0x000fe4000fffe1ff */
[----:B------:R-:W-:Y:S02]  /*1640*/  UIMAD UR20, UR6, UR10, UR20 ;  /* 0x0000000a061472a4 */ /* 0x000fe4000f8e0214 */
[----:B------:R-:W-:-:S12]  /*1650*/  UIMAD UR16, UR4, UR12, UR16 ;  /* 0x0000000c041072a4 */ /* 0x000fd8000f8e0210 */
.L_x_19:
[----:B------:R-:W-:Y:S05]  /*1660*/  BRA.U !UP5, `(.L_x_20) ;  /* 0x000000010d0c7547 */ /* 0x000fea000b800000 */
[----:B------:R-:W-:Y:S01]  /*1670*/  UCGABAR_WAIT ;  /* 0x0000000000007dc7 */ /* 0x000fe20008000000 */
[----:B------:R-:W-:Y:S01]  /*1680*/  CCTL.IVALL ;  /* 0x00000000ff00798f */ /* 0x000fe20002000000 */
[----:B------:R-:W-:Y:S05]  /*1690*/  BRA `(.L_x_21) ;  /* 0x0000000000047947 */ /* 0x000fea0003800000 */
.L_x_20:
[----:B------:R-:W-:Y:S06]  /*16a0*/  BAR.SYNC.DEFER_BLOCKING 0x0 ;  /* 0x0000000000007b1d */ /* 0x000fec0000010000 */
.L_x_21:
[----:B------:R-:W-:Y:S05]  /*16b0*/  BRA.U UP0, `(.L_x_22) ;  /* 0x0000001500207547 */ /* 0x000fea000b800000 */
[----:B------:R-:W1:Y:S01]  /*16c0*/  LDCU UR6, c[0x0][0x38c] ;  /* 0x00007180ff0677ac */ /* 0x000e620008000800 */
[----:B------:R-:W-:Y:S01]  /*16d0*/  PLOP3.LUT P1, PT, PT, PT, UP3, 0x80, 0x8 ;  /* 0x000000000008781c */ /* 0x000fe20003f2f038 */
[----:B------:R-:W-:Y:S01]  /*16e0*/  IMAD.MOV.U32 R12, RZ, RZ, 0x1 ;  /* 0x00000001ff0c7424 */ /* 0x000fe200078e00ff */
[----:B------:R-:W-:Y:S01]  /*16f0*/  ISETP.EQ.OR P2, PT, R0, RZ, P3 ;  /* 0x000000ff0000720c */ /* 0x000fe20001f42670 */
[----:B------:R-:W-:Y:S01]  /*1700*/  UISETP.NE.AND UP1, UPT, UR17, URZ, UPT ;  /* 0x000000ff1100728c */ /* 0x000fe2000bf25270 */
[----:B------:R-:W-:Y:S02]  /*1710*/  PLOP3.LUT P1, PT, P1, PT, PT, 0x8, 0x80 ;  /* 0x000000000080781c */ /* 0x000fe40000f2e170 */
[----:B------:R-:W-:Y:S01]  /*1720*/  CS2R R10, SRZ ;  /* 0x00000000000a7805 */ /* 0x000fe2000001ff00 */
[----:B------:R-:W-:Y:S01]  /*1730*/  IMAD.MOV.U32 R9, RZ, RZ, RZ ;  /* 0x000000ffff097224 */ /* 0x000fe200078e00ff */
[----:B------:R-:W2:Y:S01]  /*1740*/  LDCU UR43, c[0x0][0x370] ;  /* 0x00006e00ff2b77ac */ /* 0x000ea20008000800 */
[----:B------:R-:W-:Y:S01]  /*1750*/  IMAD.MOV.U32 R8, RZ, RZ, 0x1 ;  /* 0x00000001ff087424 */ /* 0x000fe200078e00ff */
[----:B------:R-:W3:Y:S01]  /*1760*/  LDCU.64 UR38, c[0x0][0x348] ;  /* 0x00006900ff2677ac */ /* 0x000ee20008000a00 */
[----:B------:R-:W-:-:S02]  /*1770*/  USHF.R.U32.HI UR48, URZ, 0x5, UR23 ;  /* 0x00000005ff307899 */ /* 0x000fc40008011617 */
[----:B-1----:R-:W-:Y:S02]  /*1780*/  UIADD3 UR5, UPT, UPT, UR6, 0x3f, URZ ;  /* 0x0000003f06057890 */ /* 0x002fe4000fffe0ff */
[----:B------:R-:W-:Y:S02]  /*1790*/  UIADD3 UR49, UPT, UPT, UR6, 0x7e, URZ ;  /* 0x0000007e06317890 */ /* 0x000fe4000fffe0ff */
[----:B------:R-:W-:Y:S01]  /*17a0*/  USHF.R.S32.HI UR4, URZ, 0x1f, UR5 ;  /* 0x0000001fff047899 */ /* 0x000fe20008011405 */
[----:B------:R-:W1:Y:S03]  /*17b0*/  LDCU UR41, c[0x0][0x374] ;  /* 0x00006e80ff2977ac */ /* 0x000e660008000800 */
[----:B------:R-:W-:Y:S02]  /*17c0*/  ULEA.HI UR4, UR4, UR5, URZ, 0x6 ;  /* 0x0000000504047291 */ /* 0x000fe4000f8f30ff */
[----:B------:R-:W-:-:S02]  /*17d0*/  USEL UR29, UR40, 0x2, UP1 ;  /* 0x00000002281d7887 */ /* 0x000fc40008800000 */
[----:B------:R-:W-:Y:S02]  /*17e0*/  USHF.R.S32.HI UR45, URZ, 0x6, UR4 ;  /* 0x00000006ff2d7899 */ /* 0x000fe40008011404 */
[----:B------:R-:W-:Y:S02]  /*17f0*/  UIADD3 UR4, UPT, UPT, UR6, -0x1, URZ ;  /* 0xffffffff06047890 */ /* 0x000fe4000fffe0ff */
[----:B------:R-:W-:Y:S02]  /*1800*/  UISETP.LT.U32.AND UP0, UPT, UR45, 0x4, UPT ;  /* 0x000000042d00788c */ /* 0x000fe4000bf01070 */
[----:B------:R-:W-:Y:S02]  /*1810*/  UISETP.GE.U32.AND UP2, UPT, UR4, -0x7f, UPT ;  /* 0xffffff810400788c */ /* 0x000fe4000bf46070 */
[----:B------:R-:W-:Y:S01]  /*1820*/  USEL UR44, UR45, 0x4, UP0 ;  /* 0x000000042d2c7887 */ /* 0x000fe20008000000 */
[----:B------:R-:W-:-:S03]  /*1830*/  UMOV UR21, URZ ;  /* 0x000000ff00157c82 */ /* 0x000fc60008000000 */
[----:B------:R-:W-:Y:S02]  /*1840*/  UIADD3 UR22, UPT, UPT, UR44, -0x1, URZ ;  /* 0xffffffff2c167890 */ /* 0x000fe4000fffe0ff */
[----:B------:R-:W-:-:S03]  /*1850*/  UIADD3 UR46, UPT, UPT, UR45, -UR44, URZ ;  /* 0x8000002c2d2e7290 */ /* 0x000fc6000fffe0ff */
[----:B------:R-:W-:-:S04]  /*1860*/  @UP2 UIADD3 UR22, UPT, UPT, UR44, URZ, URZ ;  /* 0x000000ff2c162290 */ /* 0x000fc8000fffe0ff */
[----:B-123--:R-:W-:-:S12]  /*1870*/  UIADD3 UR22, UPT, UPT, UR22, 0x1, URZ ;  /* 0x0000000116167890 */ /* 0x00efd8000fffe0ff */
.L_x_42:
[----:B------:R-:W-:Y:S01]  /*1880*/  UISETP.NE.AND UP0, UPT, UR47, URZ, UPT ;  /* 0x000000ff2f00728c */ /* 0x000fe2000bf05270 */
[----:B------:R-:W1:Y:S08]  /*1890*/  S2UR UR47, SR_CgaCtaId ;  /* 0x00000000002f79c3 */ /* 0x000e700000008800 */
[----:B------:R-:W-:Y:S05]  /*18a0*/  BRA.U UP0, `(.L_x_23) ;  /* 0x0000000100347547 */ /* 0x000fea000b800000 */
[----:B------:R-:W2:Y:S01]  /*18b0*/  S2R R0, SR_CgaCtaId ;  /* 0x0000000000007919 */ /* 0x000ea20000008800 */
[----:B------:R-:W-:-:S04]  /*18c0*/  MOV R2, 0x400 ;  /* 0x0000040000027802 */ /* 0x000fc80000000f00 */
[----:B--2---:R-:W-:Y:S02]  /*18d0*/  LEA R0, R0, R2, 0x18 ;  /* 0x0000000200007211 */ /* 0x004fe400078ec0ff */
[----:B------:R-:W-:-:S03]  /*18e0*/  SHF.L.U32 R2, R8, 0x1f, RZ ;  /* 0x0000001f08027819 */ /* 0x000fc600000006ff */
[----:B------:R-:W-:-:S04]  /*18f0*/  IMAD R0, R9, 0x8, R0 ;  /* 0x0000000809007824 */ /* 0x000fc800078e0200 */
[----:B------:R-:W2:Y:S02]  /*1900*/  SYNCS.PHASECHK.TRANS64.TRYWAIT P0, [R0+URZ+0x100], R2 ;  /* 0x00010002000075a7 */ /* 0x000ea400080011ff */
[----:B--2---:R-:W-:Y:S05]  /*1910*/  @!P0 BRA `(.L_x_24) ;  /* 0x0000007400148947 */ /* 0x004fea0003800000 */
.L_x_138:
[----:B------:R-:W-:Y:S01]  /*1920*/  VIADD R9, R9, 0x1 ;  /* 0x0000000109097836 */ /* 0x000fe20000000000 */
[----:B------:R2:W-:Y:S04]  /*1930*/  SYNCS.ARRIVE.TRANS64.A1T0 RZ, [R0+URZ+0xf0], RZ ;  /* 0x0000f0ff00ff79a7 */ /* 0x0005e800081000ff */
[----:B------:R-:W-:-:S04]  /*1940*/  ISETP.NE.AND P0, PT, R9, 0x2, PT ;  /* 0x000000020900780c */ /* 0x000fc80003f05270 */
[----:B------:R-:W-:Y:S02]  /*1950*/  SEL R9, R9, RZ, P0 ;  /* 0x000000ff09097207 */ /* 0x000fe40000000000 */
[----:B--2---:R-:W-:-:S04]  /*1960*/  SEL R0, RZ, 0x1, P0 ;  /* 0x00000001ff007807 */ /* 0x004fc80000000000 */
[----:B------:R-:W-:-:S07]  /*1970*/  LOP3.LUT R8, R8, R0, RZ, 0x3c, !PT ;  /* 0x0000000008087212 */ /* 0x000fce00078e3cff */
.L_x_23:
[----:B------:R-:W-:Y:S01]  /*1980*/  UMOV UR13, 0x400 ;  /* 0x00000400000d7882 */ /* 0x000fe20000000000 */
[----:B------:R-:W-:Y:S01]  /*1990*/  SHF.L.U32 R0, R12, 0x1f, RZ ;  /* 0x0000001f0c007819 */ /* 0x000fe200000006ff */
[----:B-1----:R-:W-:Y:S02]  /*19a0*/  ULEA UR13, UR47, UR13, 0x18 ;  /* 0x0000000d2f0d7291 */ /* 0x002fe4000f8ec0ff */
[----:B------:R-:W-:Y:S02]  /*19b0*/  UISETP.GE.U32.AND UP0, UPT, UR49, 0x7f, UPT ;  /* 0x0000007f3100788c */ /* 0x000fe4000bf06070 */
[----:B------:R-:W-:Y:S02]  /*19c0*/  ULEA UR4, UR21, UR13, 0x3 ;  /* 0x0000000d15047291 */ /* 0x000fe4000f8e18ff */
[----:B------:R-:W-:Y:S02]  /*19d0*/  USHF.L.U32 UR19, UR20, 0x7, URZ ;  /* 0x0000000714137899 */ /* 0x000fe400080006ff */
[----:B------:R-:W-:Y:S01]  /*19e0*/  ULEA UR35, UR16, UR48, 0x6 ;  /* 0x0000003010237291 */ /* 0x000fe2000f8e30ff */
[----:B------:R-:W-:-:S04]  /*19f0*/  UMOV UR14, URZ ;  /* 0x000000ff000e7c82 */ /* 0x000fc80008000000 */
[----:B------:R1:W2:Y:S01]  /*1a00*/  SYNCS.PHASECHK.TRANS64.TRYWAIT P0, [UR4+0x20], R0 ;  /* 0x00002000ff0075a7 */ /* 0x0002a20008001104 */
[----:B------:R-:W-:Y:S06]  /*1a10*/  BRA.U !UP0, `(.L_x_25) ;  /* 0x0000000108f07547 */ /* 0x000fec000b800000 */
[----:B------:R-:W-:Y:S01]  /*1a20*/  UMOV UR15, URZ ;  /* 0x000000ff000f7c82 */ /* 0x000fe20008000000 */
[----:B------:R-:W-:-:S05]  /*1a30*/  UMOV UR4, UR21 ;  /* 0x0000001500047c82 */ /* 0x000fca0008000000 */
.L_x_31:
[----:B------:R-:W-:Y:S01]  /*1a40*/  ULEA UR33, UR4, UR13, 0x3 ;  /* 0x0000000d04217291 */ /* 0x000fe2000f8e18ff */
[----:B--2---:R-:W-:Y:S01]  /*1a50*/  @!P3 MOV R2, 0xc000 ;  /* 0x0000c0000002b802 */ /* 0x004fe20000000f00 */
[----:B--2-4-:R-:W-:Y:S10]  /*1a60*/  @P0 BRA `(.L_x_26) ;  /* 0x00000000000c0947 */ /* 0x014ff40003800000 */
[----:B------:R-:W-:-:S04]  /*1a70*/  SHF.L.U32 R3, R12, 0x1f, RZ ;  /* 0x0000001f0c037819 */ /* 0x000fc800000006ff */
[----:B------:R-:W2:Y:S02]  /*1a80*/  SYNCS.PHASECHK.TRANS64.TRYWAIT P0, [UR33+0x20], R3 ;  /* 0x00002003ff0075a7 */ /* 0x000ea40008001121 */
[----:B--2---:R-:W-:Y:S05]  /*1a90*/  @!P0 BRA `(.L_x_27) ;  /* 0x0000007000c88947 */ /* 0x004fea0003800000 */
.L_x_26:
[----:B------:R2:W-:Y:S01]  /*1aa0*/  @!P3 SYNCS.ARRIVE.TRANS64 RZ, [UR33], R2 ;  /* 0x00000002ffffb9a7 */ /* 0x0005e20008000021 */
[----:B------:R-:W-:-:S04]  /*1ab0*/  ULOP3.LUT UR5, UR29, 0x2, URZ, 0xfc, !UPT ;  /* 0x000000021d057892 */ /* 0x000fc8000f8efcff */
[----:B------:R-:W-:-:S09]  /*1ac0*/  UISETP.NE.AND UP0, UPT, UR5, 0x2, UPT ;  /* 0x000000020500788c */ /* 0x000fd2000bf05270 */
[----:B------:R-:W-:Y:S05]  /*1ad0*/  BRA.U UP0, `(.L_x_28) ;  /* 0x0000000100047547 */ /* 0x000fea000b800000 */
[----:B------:R-:W-:Y:S05]  /*1ae0*/  BPT.TRAP 0x1 ;  /* 0x000000040000795c */ /* 0x000fea0000300000 */
.L_x_28:
[----:B------:R-:W-:Y:S04]  /*1af0*/  BSSY.RECONVERGENT B0, `(.L_x_29) ;  /* 0x0000003000007945 */ /* 0x000fe80003800200 */
[----:B------:R-:W-:Y:S05]  /*1b00*/  @P2 BRA `(.L_x_30) ;  /* 0x0000000000042947 */ /* 0x000fea0003800000 */
[----:B------:R-:W-:Y:S05]  /*1b10*/  BPT.TRAP 0x1 ;  /* 0x000000040000795c */ /* 0x000fea0000300000 */
.L_x_30:
[----:B------:R-:W-:Y:S05]  /*1b20*/  BSYNC.RECONVERGENT B0 ;  /* 0x0000000000007941 */ /* 0x000fea0003800200 */
.L_x_29:
[----:B------:R-:W-:Y:S02]  /*1b30*/  UIADD3 UR5, UPT, UPT, UR4, 0x1, URZ ;  /* 0x0000000104057890 */ /* 0x000fe4000fffe0ff */
[----:B------:R-:W-:Y:S02]  /*1b40*/  ULEA UR24, UR4, UR23, 0xc ;  /* 0x0000001704187291 */ /* 0x000fe4000f8e60ff */
[----:B------:R-:W-:Y:S02]  /*1b50*/  UISETP.NE.AND UP0, UPT, UR5, 0x4, UPT ;  /* 0x000000040500788c */ /* 0x000fe4000bf05270 */
[----:B------:R-:W-:Y:S02]  /*1b60*/  ULEA UR8, UR4, UR13, 0xf ;  /* 0x0000000d04087291 */ /* 0x000fe4000f8e78ff */
[----:B------:R-:W-:Y:S02]  /*1b70*/  USEL UR6, URZ, 0x1, UP0 ;  /* 0x00000001ff067887 */ /* 0x000fe40008000000 */
[----:B------:R-:W-:-:S02]  /*1b80*/  USEL UR21, UR5, URZ, UP0 ;  /* 0x000000ff05157287 */ /* 0x000fc40008000000 */
[----:B------:R-:W-:Y:S02]  /*1b90*/  UIADD3 UR4, UP0, UPT, UR38, 0x180, URZ ;  /* 0x0000018026047890 */ /* 0x000fe4000ff1e0ff */
[----:B------:R-:W-:Y:S01]  /*1ba0*/  ULEA UR5, UR21, UR13, 0x3 ;  /* 0x0000000d15057291 */ /* 0x000fe2000f8e18ff */
[----:B------:R-:W-:Y:S01]  /*1bb0*/  LOP3.LUT R12, R12, UR6, RZ, 0x3c, !PT ;  /* 0x000000060c0c7c12 */ /* 0x000fe2000f8e3cff */
[----:B------:R-:W-:Y:S02]  /*1bc0*/  USHF.L.U32 UR34, UR15, 0x6, URZ ;  /* 0x000000060f227899 */ /* 0x000fe400080006ff */
[----:B------:R-:W-:Y:S01]  /*1bd0*/  UIADD3 UR6, UP1, UPT, UR38, 0x80, URZ ;  /* 0x0000008026067890 */ /* 0x000fe2000ff3e0ff */
[----:B-1----:R-:W-:Y:S01]  /*1be0*/  SHF.L.U32 R0, R12, 0x1f, RZ ;  /* 0x0000001f0c007819 */ /* 0x002fe200000006ff */
[----:B------:R-:W-:Y:S02]  /*1bf0*/  ULEA UR24, UR24, UR13, 0x2 ;  /* 0x0000000d18187291 */ /* 0x000fe4000f8e10ff */
[----:B------:R-:W-:Y:S01]  /*1c00*/  UIADD3 UR15, UPT, UPT, UR15, 0x1, URZ ;  /* 0x000000010f0f7890 */ /* 0x000fe2000fffe0ff */
[----:B------:R3:W4:Y:S01]  /*1c10*/  SYNCS.PHASECHK.TRANS64.TRYWAIT P0, [UR5+0x20], R0 ;  /* 0x00002000ff0075a7 */ /* 0x0007220008001105 */
[----:B------:R-:W-:-:S02]  /*1c20*/  UIADD3.X UR5, UPT, UPT, URZ, UR39, URZ, UP0, !UPT ;  /* 0x00000027ff057290 */ /* 0x000fc400087fe4ff */
[----:B------:R-:W-:Y:S02]  /*1c30*/  UIADD3.X UR7, UPT, UPT, URZ, UR39, URZ, UP1, !UPT ;  /* 0x00000027ff077290 */ /* 0x000fe40008ffe4ff */
[----:B------:R-:W-:Y:S02]  /*1c40*/  UIADD3 UR32, UPT, UPT, UR24, 0x8800, URZ ;  /* 0x0000880018207890 */ /* 0x000fe4000fffe0ff */
[----:B------:R-:W-:Y:S02]  /*1c50*/  UISETP.NE.AND UP0, UPT, UR15, UR22, UPT ;  /* 0x000000160f00728c */ /* 0x000fe4000bf05270 */
[----:B------:R-:W-:Y:S02]  /*1c60*/  UIADD3 UR26, UPT, UPT, UR34, 0x20, URZ ;  /* 0x00000020221a7890 */ /* 0x000fe4000fffe0ff */
[----:B------:R-:W-:Y:S02]  /*1c70*/  UIADD3 UR24, UPT, UPT, UR24, 0xa800, URZ ;  /* 0x0000a80018187890 */ /* 0x000fe4000fffe0ff */
[----:B------:R-:W-:-:S02]  /*1c80*/  UIADD3 UR16, UPT, UPT, UR8, 0x18800, URZ ;  /* 0x0001880008107890 */ /* 0x000fc4000fffe0ff */
[----:B------:R-:W-:Y:S01]  /*1c90*/  UIADD3 UR8, UPT, UPT, UR8, 0x1c800, URZ ;  /* 0x0001c80008087890 */ /* 0x000fe2000fffe0ff */
[----:B------:R-:W-:Y:S01]  /*1ca0*/  UMOV UR10, 0xf0000 ;  /* 0x000f0000000a7882 */ /* 0x000fe20000000000 */
[----:B------:R-:W-:Y:S01]  /*1cb0*/  UMOV UR30, 0x0 ;  /* 0x00000000001e7882 */ /* 0x000fe20000000000 */
[----:B------:R-:W-:Y:S01]  /*1cc0*/  UMOV UR31, 0x10000000 ;  /* 0x10000000001f7882 */ /* 0x000fe20000000000 */
[----:B------:R-:W-:Y:S01]  /*1cd0*/  UMOV UR25, UR33 ;  /* 0x0000002100197c82 */ /* 0x000fe20008000000 */
[----:B------:R-:W-:Y:S01]  /*1ce0*/  UMOV UR27, UR35 ;  /* 0x00000023001b7c82 */ /* 0x000fe20008000000 */
[----:B------:R-:W-:Y:S01]  /*1cf0*/  UMOV UR28, UR36 ;  /* 0x00000024001c7c82 */ /* 0x000fe20008000000 */
[----:B------:R-:W-:Y:S01]  /*1d00*/  UTMALDG.3D.MULTICAST [UR32], [UR6], UR10, desc[UR30] ;  /* 0x00001e20060073b4 */ /* 0x000fe2000801180a */
[----:B------:R-:W-:Y:S01]  /*1d10*/  UMOV UR17, UR33 ;  /* 0x0000002100117c82 */ /* 0x000fe20008000000 */
[----:B------:R-:W-:Y:S01]  /*1d20*/  UMOV UR20, UR36 ;  /* 0x0000002400147c82 */ /* 0x000fe20008000000 */
[----:B------:R-:W-:Y:S01]  /*1d30*/  UMOV UR18, UR34 ;  /* 0x0000002200127c82 */ /* 0x000fe20008000000 */
[----:B------:R-:W-:Y:S01]  /*1d40*/  UMOV UR11, UR19 ;  /* 0x00000013000b7c82 */ /* 0x000fe20008000000 */
[----:B------:R-:W-:Y:S01]  /*1d50*/  UMOV UR12, UR36 ;  /* 0x00000024000c7c82 */ /* 0x000fe20008000000 */
[----:B------:R-:W-:Y:S01]  /*1d60*/  UMOV UR9, UR33 ;  /* 0x0000002100097c82 */ /* 0x000fe20008000000 */
[----:B------:R-:W-:Y:S01]  /*1d70*/  UMOV UR14, UR22 ;  /* 0x00000016000e7c82 */ /* 0x000fe20008000000 */
[----:B------:R1:W-:Y:S01]  /*1d80*/  UTMALDG.3D.MULTICAST [UR24], [UR6], UR10, desc[UR30] ;  /* 0x00001e18060073b4 */ /* 0x0003e2000801180a */
[----:B------:R-:W-:Y:S01]  /*1d90*/  UTMALDG.3D [UR16], [UR4], desc[UR30] ;  /* 0x00001e10040075b4 */ /* 0x000fe20008011000 */
[----:B-1----:R-:W-:-:S02]  /*1da0*/  UMOV UR10, UR26 ;  /* 0x0000001a000a7c82 */ /* 0x002fc40008000000 */
[----:B------:R1:W-:Y:S02]  /*1db0*/  UTMALDG.3D [UR8], [UR4], desc[UR30] ;  /* 0x00001e08040075b4 */ /* 0x0003e40008011000 */
[----:B-1----:R-:W-:Y:S01]  /*1dc0*/  UMOV UR4, UR21 ;  /* 0x0000001500047c82 */ /* 0x002fe20008000000 */
[----:B---3--:R-:W-:Y:S05]  /*1dd0*/  BRA.U UP0, `(.L_x_31) ;  /* 0xfffffffd00187547 */ /* 0x008fea000b83ffff */
.L_x_25:
[----:B------:R-:W-:Y:S01]  /*1de0*/  ULEA UR4, UR21, UR13, 0x3 ;  /* 0x0000000d15047291 */ /* 0x000fe2000f8e18ff */
[----:B-1----:R-:W-:Y:S01]  /*1df0*/  SHF.L.U32 R0, R12, 0x1f, RZ ;  /* 0x0000001f0c007819 */ /* 0x002fe200000006ff */
[----:B------:R-:W-:Y:S01]  /*1e00*/  @!P1 SYNCS.ARRIVE.TRANS64.A1T0 RZ, [UR13+0x88], RZ ;  /* 0x000088ffffff99a7 */ /* 0x000fe2000810000d */
[----:B------:R-:W-:-:S06]  /*1e10*/  UISETP.GT.AND UP0, UPT, UR45, UR44, UPT ;  /* 0x0000002c2d00728c */ /* 0x000fcc000bf04270 */
[----:B--2-4-:R1:W2:Y:S03]  /*1e20*/  SYNCS.PHASECHK.TRANS64.TRYWAIT P0, [UR4+0x20], R0 ;  /* 0x00002000ff0075a7 */ /* 0x0142a60008001104 */
[----:B------:R-:W-:Y:S05]  /*1e30*/  BRA.U !UP0, `(.L_x_32) ;  /* 0x0000000108ec7547 */ /* 0x000fea000b800000 */
[----:B------:R-:W-:Y:S01]  /*1e40*/  UIADD3 UR15, UPT, UPT, UR46, UR14, URZ ;  /* 0x0000000e2e0f7290 */ /* 0x000fe2000fffe0ff */
[----:B------:R-:W-:-:S11]  /*1e50*/  UMOV UR4, UR21 ;  /* 0x0000001500047c82 */ /* 0x000fd60008000000 */
.L_x_38:
[----:B------:R-:W-:Y:S01]  /*1e60*/  ULEA UR33, UR4, UR13, 0x3 ;  /* 0x0000000d04217291 */ /* 0x000fe2000f8e18ff */
[----:B--2---:R-:W-:Y:S01]  /*1e70*/  @!P3 MOV R2, 0xc000 ;  /* 0x0000c0000002b802 */ /* 0x004fe20000000f00 */
[----:B--2-4-:R-:W-:Y:S10]  /*1e80*/  @P0 BRA `(.L_x_33) ;  /* 0x00000000000c0947 */ /* 0x014ff40003800000 */
[----:B------:R-:W-:-:S04]  /*1e90*/  SHF.L.U32 R3, R12, 0x1f, RZ ;  /* 0x0000001f0c037819 */ /* 0x000fc800000006ff */
[----:B------:R-:W2:Y:S02]  /*1ea0*/  SYNCS.PHASECHK.TRANS64.TRYWAIT P0, [UR33+0x20], R3 ;  /* 0x00002003ff0075a7 */ /* 0x000ea40008001121 */
[----:B--2---:R-:W-:Y:S05]  /*1eb0*/  @!P0 BRA `(.L_x_34) ;  /* 0x0000006c00d88947 */ /* 0x004fea0003800000 */
.L_x_33:
[----:B------:R2:W-:Y:S01]  /*1ec0*/  @!P3 SYNCS.ARRIVE.TRANS64 RZ, [UR33], R2 ;  /* 0x00000002ffffb9a7 */ /* 0x0005e20008000021 */
[----:B------:R-:W-:-:S04]  /*1ed0*/  ULOP3.LUT UR5, UR29, 0x2, URZ, 0xfc, !UPT ;  /* 0x000000021d057892 */ /* 0x000fc8000f8efcff */
[----:B------:R-:W-:-:S09]  /*1ee0*/  UISETP.NE.AND UP0, UPT, UR5, 0x2, UPT ;  /* 0x000000020500788c */ /* 0x000fd2000bf05270 */
[----:B------:R-:W-:Y:S05]  /*1ef0*/  BRA.U UP0, `(.L_x_35) ;  /* 0x0000000100047547 */ /* 0x000fea000b800000 */
[----:B------:R-:W-:Y:S05]  /*1f00*/  BPT.TRAP 0x1 ;  /* 0x000000040000795c */ /* 0x000fea0000300000 */
.L_x_35:
[----:B------:R-:W-:Y:S04]  /*1f10*/  BSSY.RECONVERGENT B0, `(.L_x_36) ;  /* 0x0000003000007945 */ /* 0x000fe80003800200 */
[----:B------:R-:W-:Y:S05]  /*1f20*/  @P2 BRA `(.L_x_37) ;  /* 0x0000000000042947 */ /* 0x000fea0003800000 */
[----:B------:R-:W-:Y:S05]  /*1f30*/  BPT.TRAP 0x1 ;  /* 0x000000040000795c */ /* 0x000fea0000300000 */
.L_x_37:
[----:B------:R-:W-:Y:S05]  /*1f40*/  BSYNC.RECONVERGENT B0 ;  /* 0x0000000000007941 */ /* 0x000fea0003800200 */
.L_x_36:
        /* <DEDUP_REMOVED lines=42> */
.L_x_32:
[C---:B------:R-:W-:Y:S01]  /*21f0*/  LEA R3, R11.reuse, UR13, 0x3 ;  /* 0x0000000d0b037c11 */ /* 0x040fe2000f8e18ff */
[----:B------:R-:W-:Y:S01]  /*2200*/  NOP ;  /* 0x0000000000007918 */ /* 0x000fe20000000000 */
[----:B-1----:R-:W-:Y:S02]  /*2210*/  SHF.L.U32 R0, R10, 0x1f, RZ ;  /* 0x0000001f0a007819 */ /* 0x002fe400000006ff */
[----:B------:R-:W-:Y:S02]  /*2220*/  LEA R4, R11, UR13, 0x4 ;  /* 0x0000000d0b047c11 */ /* 0x000fe4000f8e20ff */
[----:B--2-4-:R-:W1:Y:S02]  /*2230*/  SYNCS.PHASECHK.TRANS64.TRYWAIT P0, [R3+URZ+0x90], R0 ;  /* 0x00009000030075a7 */ /* 0x014e6400080011ff */
[----:B-1----:R-:W-:Y:S05]  /*2240*/  @!P0 BRA `(.L_x_39) ;  /* 0x0000006c000c8947 */ /* 0x002fea0003800000 */
.L_x_141:
[----:B------:R-:W2:Y:S01]  /*2250*/  LDS.128 R4, [R4+0x120] ;  /* 0x0001200004047984 */ /* 0x000ea20000000c00 */
[----:B------:R-:W-:Y:S01]  /*2260*/  UISETP.GE.AND UP0, UPT, UR42, 0x1, UPT ;  /* 0x000000012a00788c */ /* 0x000fe2000bf06270 */
[----:B------:R-:W-:Y:S01]  /*2270*/  @!PT LDS RZ, [RZ] ;  /* 0x00000000fffff984 */ /* 0x000fe20000000800 */
[----:B------:R-:W-:Y:S01]  /*2280*/  @!PT LDS RZ, [RZ] ;  /* 0x00000000fffff984 */ /* 0x000fe20000000800 */
[----:B------:R-:W-:Y:S01]  /*2290*/  @!PT LDS RZ, [RZ] ;  /* 0x00000000fffff984 */ /* 0x000fe20000000800 */
[----:B------:R-:W-:Y:S01]  /*22a0*/  @!PT LDS RZ, [RZ] ;  /* 0x00000000fffff984 */ /* 0x000fe20000000800 */
[----:B------:R3:W-:Y:S06]  /*22b0*/  MEMBAR.ALL.CTA ;  /* 0x0000000000007992 */ /* 0x0007ec0000008000 */
[----:B---3--:R-:W3:Y:S01]  /*22c0*/  FENCE.VIEW.ASYNC.S ;  /* 0x00000000000073c6 */ /* 0x008ee20000000000 */
[----:B--2---:R-:W-:-:S13]  /*22d0*/  LOP3.LUT P0, RZ, R6, 0x1, RZ, 0xc0, !PT ;  /* 0x0000000106ff7812 */ /* 0x004fda000780c0ff */
[----:B---3--:R-:W-:Y:S01]  /*22e0*/  VOTEU.ANY UP1, P0 ;  /* 0x0000000000ff7886 */ /* 0x008fe20000020100 */
[----:B------:R-:W-:-:S13]  /*22f0*/  PLOP3.LUT P0, PT, PT, PT, UP1, 0x80, 0x8 ;  /* 0x000000000008781c */ /* 0x000fda0003f0f018 */
[----:B-1----:R-:W-:Y:S02]  /*2300*/  @P0 LOP3.LUT R0, R5, 0xffff, RZ, 0xc0, !PT ;  /* 0x0000ffff05000812 */ /* 0x002fe400078ec0ff */
[----:B------:R-:W-:Y:S02]  /*2310*/  @P0 MOV R2, R4 ;  /* 0x0000000400020202 */ /* 0x000fe40000000f00 */
[----:B------:R-:W-:Y:S01]  /*2320*/  @P0 R2UR UR5, R0 ;  /* 0x00000000000502ca */ /* 0x000fe200000e0000 */
[----:B------:R-:W-:Y:S01]  /*2330*/  VIADD R0, R3, 0xa0 ;  /* 0x000000a003007836 */ /* 0x000fe20000000000 */
[----:B------:R-:W-:Y:S02]  /*2340*/  @P0 SHF.R.U32.HI R4, RZ, 0x10, R5 ;  /* 0x00000010ff040819 */ /* 0x000fe40000011605 */
[----:B------:R-:W-:Y:S02]  /*2350*/  @P0 R2UR UR6, R2 ;  /* 0x00000000020602ca */ /* 0x000fe400000e0000 */
[----:B------:R-:W-:-:S02]  /*2360*/  PRMT R0, RZ, 0x654, R0 ;  /* 0x00000654ff007816 */ /* 0x000fc40000000000 */
[----:B------:R-:W-:Y:S02]  /*2370*/  @P0 R2UR UR4, R4 ;  /* 0x00000000040402ca */ /* 0x000fe400000e0000 */
[----:B------:R1:W-:Y:S03]  /*2380*/  SYNCS.ARRIVE.TRANS64.RED.A1T0 RZ, [R0+URZ], RZ ;  /* 0x000000ff00ff79a7 */ /* 0x0003e600081004ff */
[----:B------:R-:W-:-:S04]  /*2390*/  @UP1 UMOV UR37, UR5 ;  /* 0x0000000500251c82 */ /* 0x000fc80008000000 */
[----:B------:R-:W-:-:S04]  /*23a0*/  @UP1 UMOV UR40, UR6 ;  /* 0x0000000600281c82 */ /* 0x000fc80008000000 */
[----:B------:R-:W-:Y:S01]  /*23b0*/  @UP1 UMOV UR36, UR4 ;  /* 0x0000000400241c82 */ /* 0x000fe20008000000 */
[----:B------:R-:W-:Y:S05]  /*23c0*/  BRA.U !UP0, `(.L_x_40) ;  /* 0x0000000108d47547 */ /* 0x000fea000b800000 */
[----:B------:R-:W2:Y:S01]  /*23d0*/  LDCU.128 UR16, c[0x0][0xb10] ;  /* 0x00016200ff1077ac */ /* 0x000ea20008000c00 */
[----:B------:R-:W3:Y:S01]  /*23e0*/  LDCU UR12, c[0x0][0xb20] ;  /* 0x00016400ff0c77ac */ /* 0x000ee20008000800 */
[----:B------:R-:W4:Y:S01]  /*23f0*/  LDCU UR20, c[0x0][0xb0c] ;  /* 0x00016180ff1477ac */ /* 0x000f220008000800 */
[----:B------:R-:W1:Y:S01]  /*2400*/  LDCU.64 UR8, c[0x0][0xb28] ;  /* 0x00016500ff0877ac */ /* 0x000e620008000a00 */
[----:B------:R-:W-:Y:S02]  /*2410*/  UISETP.NE.AND UP3, UPT, UR42, 0x1, UPT ;  /* 0x000000012a00788c */ /* 0x000fe4000bf65270 */
[----:B--2---:R-:W-:Y:S02]  /*2420*/  UIMAD.WIDE.U32 UR6, UR41, UR19, URZ ;  /* 0x00000013290672a5 */ /* 0x004fe4000f8e00ff */
[----:B------:R-:W-:Y:S02]  /*2430*/  UIMAD.WIDE.U32 UR4, UR43, UR16, URZ ;  /* 0x000000102b0472a5 */ /* 0x000fe4000f8e00ff */
[----:B------:R-:W-:-:S02]  /*2440*/  UISETP.NE.AND UP0, UPT, UR18, 0x1, UPT ;  /* 0x000000011200788c */ /* 0x000fc4000bf05270 */
[----:B------:R-:W-:Y:S01]  /*2450*/  UIMAD.WIDE.U32 UR24, UR37, UR19, URZ ;  /* 0x00000013251872a5 */ /* 0x000fe2000f8e00ff */
[----:B------:R-:W-:Y:S02]  /*2460*/  UMOV UR6, UR7 ;  /* 0x0000000700067c82 */ /* 0x000fe40008000000 */
[----:B------:R-:W-:Y:S01]  /*2470*/  UMOV UR4, UR5 ;  /* 0x0000000500047c82 */ /* 0x000fe20008000000 */
[----:B---3--:R-:W-:Y:S02]  /*2480*/  USHF.R.U32.HI UR6, URZ, UR12, UR6 ;  /* 0x0000000cff067299 */ /* 0x008fe40008011606 */
[----:B----4-:R-:W-:Y:S02]  /*2490*/  UISETP.NE.AND UP2, UPT, UR20, 0x1, UPT ;  /* 0x000000011400788c */ /* 0x010fe4000bf45270 */
[----:B------:R-:W-:Y:S02]  /*24a0*/  USHF.R.U32.HI UR4, URZ, UR17, UR4 ;  /* 0x00000011ff047299 */ /* 0x000fe40008011604 */
[----:B------:R-:W-:-:S02]  /*24b0*/  USEL UR5, UR41, UR6, !UP0 ;  /* 0x0000000629057287 */ /* 0x000fc4000c000000 */
[----:B------:R-:W-:Y:S02]  /*24c0*/  USEL UR6, UR43, UR4, !UP2 ;  /* 0x000000042b067287 */ /* 0x000fe4000d000000 */
[----:B-1----:R-:W-:Y:S01]  /*24d0*/  UIMAD.WIDE.U32 UR10, UR5, UR8, URZ ;  /* 0x00000008050a72a5 */ /* 0x002fe2000f8e00ff */
[----:B------:R-:W-:Y:S01]  /*24e0*/  UMOV UR4, UR25 ;  /* 0x0000001900047c82 */ /* 0x000fe20008000000 */
[----:B------:R-:W-:Y:S02]  /*24f0*/  UIMAD.WIDE.U32 UR14, UR40, UR16, URZ ;  /* 0x00000010280e72a5 */ /* 0x000fe4000f8e00ff */
[----:B------:R-:W-:-:S03]  /*2500*/  UIMAD.WIDE.U32 UR24, UR6, UR8, URZ ;  /* 0x00000008061872a5 */ /* 0x000fc6000f8e00ff */
[----:B------:R-:W-:Y:S01]  /*2510*/  UMOV UR10, UR11 ;  /* 0x0000000b000a7c82 */ /* 0x000fe20008000000 */
[----:B------:R-:W-:Y:S02]  /*2520*/  USHF.R.U32.HI UR4, URZ, UR12, UR4 ;  /* 0x0000000cff047299 */ /* 0x000fe40008011604 */
[----:B------:R-:W-:Y:S01]  /*2530*/  @UP3 USHF.R.U32.HI UR5, URZ, UR9, UR10 ;  /* 0x00000009ff053299 */ /* 0x000fe2000801160a */
[----:B------:R-:W-:Y:S01]  /*2540*/  UMOV UR14, UR15 ;  /* 0x0000000f000e7c82 */ /* 0x000fe20008000000 */
[----:B------:R-:W-:Y:S01]  /*2550*/  UMOV UR24, UR25 ;  /* 0x0000001900187c82 */ /* 0x000fe20008000000 */
[----:B------:R-:W-:Y:S02]  /*2560*/  USHF.R.U32.HI UR17, URZ, UR17, UR14 ;  /* 0x00000011ff117299 */ /* 0x000fe4000801160e */
[----:B------:R-:W-:Y:S02]  /*2570*/  USEL UR4, UR37, UR4, !UP0 ;  /* 0x0000000425047287 */ /* 0x000fe4000c000000 */
[----:B------:R-:W-:-:S02]  /*2580*/  @UP3 USHF.R.U32.HI UR6, URZ, UR9, UR24 ;  /* 0x00000009ff063299 */ /* 0x000fc40008011618 */
[----:B------:R-:W-:Y:S02]  /*2590*/  UIMAD UR7, UR42, UR5, URZ ;  /* 0x000000052a0772a4 */ /* 0x000fe4000f8e02ff */
[----:B------:R-:W-:Y:S02]  /*25a0*/  USEL UR5, UR40, UR17, !UP2 ;  /* 0x0000001128057287 */ /* 0x000fe4000d000000 */
[----:B------:R-:W-:Y:S02]  /*25b0*/  UIMAD UR10, UR42, UR6, URZ ;  /* 0x000000062a0a72a4 */ /* 0x000fe4000f8e02ff */
[----:B------:R-:W-:Y:S02]  /*25c0*/  UISETP.GE.AND UP0, UPT, UR4, UR7, UPT ;  /* 0x000000070400728c */ /* 0x000fe4000bf06270 */
[----:B------:R-:W-:Y:S02]  /*25d0*/  UIMAD.WIDE.U32 UR14, UR4, UR8, URZ ;  /* 0x00000008040e72a5 */ /* 0x000fe4000f8e00ff */
[----:B------:R-:W-:-:S02]  /*25e0*/  UISETP.GE.OR UP0, UPT, UR5, UR10, UP0 ;  /* 0x0000000a0500728c */ /* 0x000fc40008706670 */
        /* <DEDUP_REMOVED lines=19> */
.L_x_40:
[----:B------:R-:W2:Y:S02]  /*2720*/  LDCU UR4, c[0x0][0xb30] ;  /* 0x00016600ff0477ac */ /* 0x000ea40008000800 */
[----:B--2---:R-:W-:-:S09]  /*2730*/  UISETP.NE.AND UP0, UPT, UR4, 0x1, UPT ;  /* 0x000000010400788c */ /* 0x004fd2000bf05270 */
[----:B------:R-:W-:Y:S05]  /*2740*/  BRA.U UP0, `(.L_x_41) ;  /* 0x0000000100447547 */ /* 0x000fea000b800000 */
[----:B------:R-:W2:Y:S01]  /*2750*/  LDCU.128 UR8, c[0x0][0xb10] ;  /* 0x00016200ff0877ac */ /* 0x000ea20008000c00 */
[----:B------:R-:W3:Y:S01]  /*2760*/  LDCU UR12, c[0x0][0xb0c] ;  /* 0x00016180ff0c77ac */ /* 0x000ee20008000800 */
[----:B------:R-:W4:Y:S01]  /*2770*/  LDCU UR14, c[0x0][0xb20] ;  /* 0x00016400ff0e77ac */ /* 0x000f220008000800 */
[----:B--2---:R-:W-:Y:S02]  /*2780*/  UIMAD.WIDE.U32 UR6, UR40, UR8, URZ ;  /* 0x00000008280672a5 */ /* 0x004fe4000f8e00ff */
[----:B------:R-:W-:Y:S02]  /*2790*/  UIMAD.WIDE.U32 UR4, UR37, UR11, URZ ;  /* 0x0000000b250472a5 */ /* 0x000fe4000f8e00ff */
[----:B---3--:R-:W-:Y:S02]  /*27a0*/  UISETP.NE.AND UP2, UPT, UR12, 0x1, UPT ;  /* 0x000000010c00788c */ /* 0x008fe4000bf45270 */
[----:B------:R-:W-:Y:S01]  /*27b0*/  UISETP.NE.AND UP0, UPT, UR10, 0x1, UPT ;  /* 0x000000010a00788c */ /* 0x000fe2000bf05270 */
[----:B------:R-:W-:-:S02]  /*27c0*/  UMOV UR6, UR7 ;  /* 0x0000000700067c82 */ /* 0x000fc40008000000 */
[----:B------:R-:W-:Y:S01]  /*27d0*/  UMOV UR4, UR5 ;  /* 0x0000000500047c82 */ /* 0x000fe20008000000 */
[----:B------:R-:W-:Y:S02]  /*27e0*/  USHF.R.U32.HI UR9, URZ, UR9, UR6 ;  /* 0x00000009ff097299 */ /* 0x000fe40008011606 */
[----:B----4-:R-:W-:Y:S02]  /*27f0*/  USHF.R.U32.HI UR4, URZ, UR14, UR4 ;  /* 0x0000000eff047299 */ /* 0x010fe40008011604 */
[----:B------:R-:W-:Y:S02]  /*2800*/  USEL UR5, UR40, UR9, !UP2 ;  /* 0x0000000928057287 */ /* 0x000fe4000d000000 */
[----:B------:R-:W-:-:S04]  /*2810*/  USEL UR4, UR37, UR4, !UP0 ;  /* 0x0000000425047287 */ /* 0x000fc8000c000000 */
[----:B------:R-:W-:Y:S02]  /*2820*/  UIADD3 UR6, UPT, UPT, UR5, -UR4, URZ ;  /* 0x8000000405067290 */ /* 0x000fe4000fffe0ff */
[----:B------:R-:W-:Y:S02]  /*2830*/  UIADD3 UR4, UPT, UPT, -UR5, UR4, URZ ;  /* 0x0000000405047290 */ /* 0x000fe4000fffe1ff */
[----:B------:R-:W-:Y:S02]  /*2840*/  UIMAD UR37, UR6, UR10, UR37 ;  /* 0x0000000a062572a4 */ /* 0x000fe4000f8e0225 */
[----:B------:R-:W-:-:S12]  /*2850*/  UIMAD UR40, UR4, UR12, UR40 ;  /* 0x0000000c042872a4 */ /* 0x000fd8000f8e0228 */
.L_x_41:
[----:B------:R-:W-:Y:S01]  /*2860*/  VIADD R11, R11, 0x1 ;  /* 0x000000010b0b7836 */ /* 0x000fe20000000000 */
[----:B------:R-:W-:Y:S01]  /*2870*/  R2UR UR4, R55 ;  /* 0x00000000370472ca */ /* 0x000fe200000e0000 */
[----:B------:R-:W-:Y:S01]  /*2880*/  UIADD3 UR20, UPT, UPT, UR37, UR63, URZ ;  /* 0x0000003f25147290 */ /* 0x000fe2000fffe0ff */
[----:B------:R-:W-:Y:S02]  /*2890*/  PLOP3.LUT P1, PT, PT, PT, PT, 0x80, 0x8 ;  /* 0x000000000008781c */ /* 0x000fe40003f2f070 */
[----:B------:R-:W-:-:S04]  /*28a0*/  ISETP.NE.AND P0, PT, R11, 0x2, PT ;  /* 0x000000020b00780c */ /* 0x000fc80003f05270 */
[----:B-1----:R-:W-:Y:S02]  /*28b0*/  SEL R0, RZ, 0x1, P0 ;  /* 0x00000001ff007807 */ /* 0x002fe40000000000 */
[----:B------:R-:W-:Y:S02]  /*28c0*/  SEL R11, R11, RZ, P0 ;  /* 0x000000ff0b0b7207 */ /* 0x000fe40000000000 */
[----:B------:R-:W-:Y:S01]  /*28d0*/  LOP3.LUT R10, R10, R0, RZ, 0x3c, !PT ;  /* 0x000000000a0a7212 */ /* 0x000fe200078e3cff */
[----:B------:R-:W-:Y:S01]  /*28e0*/  UIADD3 UR16, UPT, UPT, UR40, UR4, URZ ;  /* 0x0000000428107290 */ /* 0x000fe2000fffe0ff */
[----:B------:R-:W-:Y:S11]  /*28f0*/  BRA.U UP1, `(.L_x_42) ;  /* 0xffffffed01e07547 */ /* 0x000ff6000b83ffff */
[----:B------:R-:W-:Y:S01]  /*2900*/  UIADD3 UR13, UPT, UPT, UR13, 0x20, URZ ;  /* 0x000000200d0d7890 */ /* 0x000fe2000fffe0ff */
[----:B------:R-:W-:-:S03]  /*2910*/  SHF.L.U32 R2, R12, 0x1f, RZ ;  /* 0x0000001f0c027819 */ /* 0x000fc600000006ff */
[----:B------:R-:W-:-:S09]  /*2920*/  ULEA UR4, UR21, UR13, 0x3 ;  /* 0x0000000d15047291 */ /* 0x000fd2000f8e18ff */
[----:B------:R-:W1:Y:S02]  /*2930*/  SYNCS.PHASECHK.TRANS64.TRYWAIT P0, [UR4], R2 ;  /* 0x00000002ff0075a7 */ /* 0x000e640008001104 */
[----:B-1----:R-:W-:Y:S05]  /*2940*/  @!P0 BRA `(.L_x_43) ;  /* 0x0000006400608947 */ /* 0x002fea0003800000 */
.L_x_143:
[----:B------:R-:W-:-:S04]  /*2950*/  UIADD3 UR4, UPT, UPT, UR21, 0x1, URZ ;  /* 0x0000000115047890 */ /* 0x000fc8000fffe0ff */
[----:B------:R-:W-:-:S04]  /*2960*/  UISETP.NE.AND UP0, UPT, UR4, 0x4, UPT ;  /* 0x000000040400788c */ /* 0x000fc8000bf05270 */
[----:B------:R-:W-:Y:S02]  /*2970*/  USEL UR6, URZ, 0x1, UP0 ;  /* 0x00000001ff067887 */ /* 0x000fe40008000000 */
[----:B------:R-:W-:-:S04]  /*2980*/  USEL UR4, UR4, URZ, UP0 ;  /* 0x000000ff04047287 */ /* 0x000fc80008000000 */
[----:B------:R-:W-:Y:S01]  /*2990*/  ULEA UR5, UR4, UR13, 0x3 ;  /* 0x0000000d04057291 */ /* 0x000fe2000f8e18ff */
[----:B-1----:R-:W-:-:S04]  /*29a0*/  LOP3.LUT R2, R12, UR6, RZ, 0x3c, !PT ;  /* 0x000000060c027c12 */ /* 0x002fc8000f8e3cff */
[----:B------:R-:W-:-:S04]  /*29b0*/  SHF.L.U32 R3, R2, 0x1f, RZ ;  /* 0x0000001f02037819 */ /* 0x000fc800000006ff */
[----:B------:R-:W1:Y:S02]  /*29c0*/  SYNCS.PHASECHK.TRANS64.TRYWAIT P0, [UR5], R3 ;  /* 0x00000003ff0075a7 */ /* 0x000e640008001105 */
[----:B-1----:R-:W-:Y:S05]  /*29d0*/  @!P0 BRA `(.L_x_44) ;  /* 0x0000006400548947 */ /* 0x002fea0003800000 */
.L_x_145:
[----:B------:R-:W-:-:S04]  /*29e0*/  UIADD3 UR4, UPT, UPT, UR4, 0x1, URZ ;  /* 0x0000000104047890 */ /* 0x000fc8000fffe0ff */
[----:B------:R-:W-:-:S04]  /*29f0*/  UISETP.NE.AND UP0, UPT, UR4, 0x4, UPT ;  /* 0x000000040400788c */ /* 0x000fc8000bf05270 */
[----:B------:R-:W-:Y:S02]  /*2a00*/  USEL UR6, URZ, 0x1, UP0 ;  /* 0x00000001ff067887 */ /* 0x000fe40008000000 */
[----:B------:R-:W-:-:S04]  /*2a10*/  USEL UR4, UR4, URZ, UP0 ;  /* 0x000000ff04047287 */ /* 0x000fc80008000000 */
[----:B------:R-:W-:Y:S01]  /*2a20*/  ULEA UR5, UR4, UR13, 0x3 ;  /* 0x0000000d04057291 */ /* 0x000fe2000f8e18ff */
[----:B------:R-:W-:-:S04]  /*2a30*/  LOP3.LUT R2, R2, UR6, RZ, 0x3c, !PT ;  /* 0x0000000602027c12 */ /* 0x000fc8000f8e3cff */
[----:B-1----:R-:W-:-:S04]  /*2a40*/  SHF.L.U32 R3, R2, 0x1f, RZ ;  /* 0x0000001f02037819 */ /* 0x002fc800000006ff */
[----:B------:R-:W1:Y:S02]  /*2a50*/  SYNCS.PHASECHK.TRANS64.TRYWAIT P0, [UR5], R3 ;  /* 0x00000003ff0075a7 */ /* 0x000e640008001105 */
[----:B-1----:R-:W-:Y:S05]  /*2a60*/  @!P0 BRA `(.L_x_45) ;  /* 0x0000006400488947 */ /* 0x002fea0003800000 */
.L_x_147:
[----:B------:R-:W-:-:S04]  /*2a70*/  UIADD3 UR4, UPT, UPT, UR4, 0x1, URZ ;  /* 0x0000000104047890 */ /* 0x000fc8000fffe0ff */
[----:B------:R-:W-:-:S04]  /*2a80*/  UISETP.NE.AND UP0, UPT, UR4, 0x4, UPT ;  /* 0x000000040400788c */ /* 0x000fc8000bf05270 */
[----:B------:R-:W-:Y:S02]  /*2a90*/  USEL UR5, URZ, 0x1, UP0 ;  /* 0x00000001ff057887 */ /* 0x000fe40008000000 */
[----:B------:R-:W-:-:S04]  /*2aa0*/  USEL UR4, UR4, URZ, UP0 ;  /* 0x000000ff04047287 */ /* 0x000fc80008000000 */
[----:B------:R-:W-:Y:S01]  /*2ab0*/  ULEA UR4, UR4, UR13, 0x3 ;  /* 0x0000000d04047291 */ /* 0x000fe2000f8e18ff */
[----:B------:R-:W-:-:S04]  /*2ac0*/  LOP3.LUT R2, R2, UR5, RZ, 0x3c, !PT ;  /* 0x0000000502027c12 */ /* 0x000fc8000f8e3cff */
[----:B------:R-:W-:Y:S01]  /*2ad0*/  SHF.L.U32 R2, R2, 0x1f, RZ ;  /* 0x0000001f02027819 */ /* 0x000fe200000006ff */
[----:B-1----:R-:W-:-:S07]  /*2ae0*/  IMAD.U32 R0, RZ, RZ, UR4 ;  /* 0x00000004ff007e24 */ /* 0x002fce000f8e00ff */
.L_x_46:
[----:B-1----:R1:W2:Y:S02]  /*2af0*/  SYNCS.PHASECHK.TRANS64.TRYWAIT P0, [R0+URZ], R2 ;  /* 0x00000002000075a7 */ /* 0x0022a400080011ff */
[----:B--2---:R-:W-:Y:S05]  /*2b00*/  @!P0 NANOSLEEP.SYNCS 0x989680 ;  /* 0x009896800000895d */ /* 0x004fea0003900000 */
[----:B------:R-:W2:Y:S02]  /*2b10*/  @!P0 SYNCS.PHASECHK.TRANS64 P0, [R0+URZ], R2 ;  /* 0x00000002000085a7 */ /* 0x000ea400080010ff */
[----:B--2---:R-:W-:Y:S05]  /*2b20*/  @P0 EXIT ;  /* 0x000000000000094d */ /* 0x004fea0003800000 */
[----:B------:R-:W-:Y:S05]  /*2b30*/  BRA `(.L_x_46) ;  /* 0xfffffffc00ec7947 */ /* 0x000fea000383ffff */
.L_x_22:
[----:B------:R-:W-:-:S04]  /*2b40*/  UISETP.NE.AND UP0, UPT, UR47, URZ, UPT ;  /* 0x000000ff2f00728c */ /* 0x000fc8000bf05270 */
[----:B------:R-:W-:-:S09]  /*2b50*/  UISETP.NE.OR UP0, UPT, UR17, 0x1, UP0 ;  /* 0x000000011100788c */ /* 0x000fd20008705670 */
[----:B------:R-:W-:Y:S05]  /*2b60*/  BRA.U UP0, `(.L_x_47) ;  /* 0x0000000500487547 */ /* 0x000fea000b800000 */
[----:B------:R-:W-:Y:S01]  /*2b70*/  ISETP.GE.U32.AND P2, PT, R0, 0x4, PT ;  /* 0x000000040000780c */ /* 0x000fe20003f46070 */
[----:B------:R-:W-:Y:S01]  /*2b80*/  IMAD.MOV.U32 R12, RZ, RZ, 0x1 ;  /* 0x00000001ff0c7424 */ /* 0x000fe200078e00ff */
[----:B------:R-:W-:Y:S02]  /*2b90*/  CS2R R10, SRZ ;  /* 0x00000000000a7805 */ /* 0x000fe4000001ff00 */
[----:B------:R-:W-:Y:S01]  /*2ba0*/  CS2R R8, SRZ ;  /* 0x0000000000087805 */ /* 0x000fe2000001ff00 */
[----:B------:R-:W-:Y:S01]  /*2bb0*/  UMOV UR6, 0x400 ;  /* 0x0000040000067882 */ /* 0x000fe20000000000 */
[----:B------:R-:W-:Y:S01]  /*2bc0*/  UMOV UR5, URZ ;  /* 0x000000ff00057c82 */ /* 0x000fe20008000000 */
[----:B------:R-:W-:-:S12]  /*2bd0*/  ULEA UR6, UR47, UR6, 0x18 ;  /* 0x000000062f067291 */ /* 0x000fd8000f8ec0ff */
.L_x_51:
[----:B------:R-:W-:Y:S02]  /*2be0*/  LEA R2, R8, UR6, 0x3 ;  /* 0x0000000608027c11 */ /* 0x000fe4000f8e18ff */
[----:B------:R-:W-:-:S03]  /*2bf0*/  SHF.L.U32 R4, R9, 0x1f, RZ ;  /* 0x0000001f09047819 */ /* 0x000fc600000006ff */
[----:B------:R-:W-:Y:S01]  /*2c00*/  VIADD R5, R2, 0x100 ;  /* 0x0000010002057836 */ /* 0x000fe20000000000 */
[----:B------:R-:W1:Y:S02]  /*2c10*/  SYNCS.PHASECHK.TRANS64.TRYWAIT P0, [R2+URZ+0xf0], R4 ;  /* 0x0000f004020075a7 */ /* 0x000e6400080011ff */
[----:B-1----:R-:W-:Y:S05]  /*2c20*/  @!P0 BRA `(.L_x_48) ;  /* 0x0000006000f08947 */ /* 0x002fea0003800000 */
.L_x_148:
[----:B------:R-:W-:Y:S01]  /*2c30*/  ULEA UR4, UR5, UR6, 0x3 ;  /* 0x0000000605047291 */ /* 0x000fe2000f8e18ff */
[----:B-1----:R-:W-:Y:S01]  /*2c40*/  PRMT R2, RZ, 0x654, R5 ;  /* 0x00000654ff027816 */ /* 0x002fe20000000005 */
[----:B------:R-:W-:Y:S01]  /*2c50*/  @!P2 IMAD.MOV.U32 R4, RZ, RZ, 0x10 ;  /* 0x00000010ff04a424 */ /* 0x000fe200078e00ff */
[----:B------:R-:W-:Y:S01]  /*2c60*/  SHF.L.U32 R5, R12, 0x1f, RZ ;  /* 0x0000001f0c057819 */ /* 0x000fe200000006ff */
[----:B------:R-:W-:Y:S01]  /*2c70*/  UIADD3 UR7, UPT, UPT, UR4, 0x90, URZ ;  /* 0x0000009004077890 */ /* 0x000fe2000fffe0ff */
[----:B------:R1:W-:Y:S05]  /*2c80*/  SYNCS.ARRIVE.TRANS64.RED.A1T0 RZ, [R2+URZ], RZ ;  /* 0x000000ff02ff79a7 */ /* 0x0003ea00081004ff */
[----:B------:R-:W-:Y:S01]  /*2c90*/  IMAD.U32 R6, RZ, RZ, UR7 ;  /* 0x00000007ff067e24 */ /* 0x000fe2000f8e00ff */
[----:B------:R-:W2:Y:S04]  /*2ca0*/  SYNCS.PHASECHK.TRANS64.TRYWAIT P0, [UR4+0xa0], R5 ;  /* 0x0000a005ff0075a7 */ /* 0x000ea80008001104 */
[----:B------:R-:W-:Y:S01]  /*2cb0*/  PRMT R6, R0, 0x654, R6 ;  /* 0x0000065400067816 */ /* 0x000fe20000000006 */
[----:B-12---:R-:W-:Y:S06]  /*2cc0*/  @!P0 BRA `(.L_x_49) ;  /* 0x0000006000dc8947 */ /* 0x006fec0003800000 */
.L_x_150:
[----:B------:R-:W-:Y:S01]  /*2cd0*/  ULEA UR8, UR5, UR6, 0x4 ;  /* 0x0000000605087291 */ /* 0x000fe2000f8e20ff */
[----:B------:R-:W-:Y:S01]  /*2ce0*/  SEL R3, R6, R3, !P2 ;  /* 0x0000000306037207 */ /* 0x000fe20005000000 */
[----:B------:R-:W-:Y:S01]  /*2cf0*/  UIADD3 UR9, UPT, UPT, UR4, 0x90, URZ ;  /* 0x0000009004097890 */ /* 0x000fe2000fffe0ff */
[----:B-1----:R-:W-:Y:S01]  /*2d00*/  LEA R2, R11, UR6, 0x3 ;  /* 0x000000060b027c11 */ /* 0x002fe2000f8e18ff */
[----:B------:R-:W-:Y:S01]  /*2d10*/  UIADD3 UR8, UPT, UPT, UR8, 0x120, URZ ;  /* 0x0000012008087890 */ /* 0x000fe2000fffe0ff */
[----:B------:R1:W-:Y:S01]  /*2d20*/  @!P2 SYNCS.ARRIVE.TRANS64.RED RZ, [R3+URZ], R4 ;  /* 0x0000000403ffa9a7 */ /* 0x0003e200080004ff */
[----:B------:R-:W-:Y:S01]  /*2d30*/  UIADD3 UR4, UPT, UPT, UR5, 0x1, URZ ;  /* 0x0000000105047890 */ /* 0x000fe2000fffe0ff */
[----:B------:R-:W-:-:S03]  /*2d40*/  VIADD R8, R8, 0x1 ;  /* 0x0000000108087836 */ /* 0x000fc60000000000 */
[----:B------:R-:W-:Y:S02]  /*2d50*/  UISETP.NE.AND UP0, UPT, UR4, 0x2, UPT ;  /* 0x000000020400788c */ /* 0x000fe4000bf05270 */
[----:B------:R-:W-:Y:S01]  /*2d60*/  ISETP.NE.AND P0, PT, R8, 0x2, PT ;  /* 0x000000020800780c */ /* 0x000fe20003f05270 */
[----:B------:R-:W-:Y:S06]  /*2d70*/  UGETNEXTWORKID.BROADCAST [UR8], [UR9] ;  /* 0x00000000080073ca */ /* 0x000fec0008000100 */
[----:B------:R-:W-:Y:S02]  /*2d80*/  USEL UR7, URZ, 0x1, UP0 ;  /* 0x00000001ff077887 */ /* 0x000fe40008000000 */
[----:B------:R-:W-:-:S04]  /*2d90*/  USEL UR5, UR4, URZ, UP0 ;  /* 0x000000ff04057287 */ /* 0x000fc80008000000 */
[----:B------:R-:W-:Y:S02]  /*2da0*/  LOP3.LUT R12, R12, UR7, RZ, 0x3c, !PT ;  /* 0x000000070c0c7c12 */ /* 0x000fe4000f8e3cff */
[----:B-1----:R-:W-:-:S04]  /*2db0*/  SHF.L.U32 R4, R10, 0x1f, RZ ;  /* 0x0000001f0a047819 */ /* 0x002fc800000006ff */
[----:B------:R-:W1:Y:S02]  /*2dc0*/  SYNCS.PHASECHK.TRANS64.TRYWAIT P1, [R2+URZ+0x90], R4 ;  /* 0x00009004020075a7 */ /* 0x000e6400080211ff */
[----:B-1----:R-:W-:Y:S05]  /*2dd0*/  @!P1 BRA `(.L_x_50) ;  /* 0x0000006000b09947 */ /* 0x002fea0003800000 */
.L_x_151:
[C---:B-1----:R-:W-:Y:S01]  /*2de0*/  LEA R4, R11.reuse, UR6, 0x4 ;  /* 0x000000060b047c11 */ /* 0x042fe2000f8e20ff */
[----:B------:R-:W-:Y:S01]  /*2df0*/  VIADD R2, R2, 0xa0 ;  /* 0x000000a002027836 */ /* 0x000fe20000000000 */
[----:B------:R-:W-:Y:S01]  /*2e00*/  SEL R8, R8, RZ, P0 ;  /* 0x000000ff08087207 */ /* 0x000fe20000000000 */
[----:B------:R-:W-:-:S03]  /*2e10*/  VIADD R11, R11, 0x1 ;  /* 0x000000010b0b7836 */ /* 0x000fc60000000000 */
[----:B------:R-:W1:Y:S01]  /*2e20*/  LDS.128 R4, [R4+0x120] ;  /* 0x0001200004047984 */ /* 0x000e620000000c00 */
[----:B------:R-:W-:Y:S02]  /*2e30*/  PRMT R2, RZ, 0x654, R2 ;  /* 0x00000654ff027816 */ /* 0x000fe40000000002 */
[C---:B------:R-:W-:Y:S01]  /*2e40*/  ISETP.NE.AND P1, PT, R11.reuse, 0x2, PT ;  /* 0x000000020b00780c */ /* 0x040fe20003f25270 */
[----:B------:R-:W-:Y:S01]  /*2e50*/  @!PT LDS RZ, [RZ] ;  /* 0x00000000fffff984 */ /* 0x000fe20000000800 */
[----:B------:R-:W-:Y:S01]  /*2e60*/  @!PT LDS RZ, [RZ] ;  /* 0x00000000fffff984 */ /* 0x000fe20000000800 */
[----:B------:R-:W-:Y:S01]  /*2e70*/  @!PT LDS RZ, [RZ] ;  /* 0x00000000fffff984 */ /* 0x000fe20000000800 */
[----:B------:R-:W-:Y:S01]  /*2e80*/  @!PT LDS RZ, [RZ] ;  /* 0x00000000fffff984 */ /* 0x000fe20000000800 */
[----:B------:R2:W-:Y:S06]  /*2e90*/  MEMBAR.ALL.CTA ;  /* 0x0000000000007992 */ /* 0x0005ec0000008000 */
[----:B--2---:R-:W2:Y:S01]  /*2ea0*/  FENCE.VIEW.ASYNC.S ;  /* 0x00000000000073c6 */ /* 0x004ea20000000000 */
[----:B------:R-:W-:Y:S01]  /*2eb0*/  SEL R11, R11, RZ, P1 ;  /* 0x000000ff0b0b7207 */ /* 0x000fe20000800000 */
[----:B--2---:R2:W-:Y:S01]  /*2ec0*/  SYNCS.ARRIVE.TRANS64.RED.A1T0 RZ, [R2+URZ], RZ ;  /* 0x000000ff02ff79a7 */ /* 0x0045e200081004ff */
[----:B-1----:R-:W-:-:S02]  /*2ed0*/  LOP3.LUT P3, RZ, R6, 0x1, RZ, 0xc0, !PT ;  /* 0x0000000106ff7812 */ /* 0x002fc4000786c0ff */
[----:B------:R-:W-:-:S04]  /*2ee0*/  SEL R4, RZ, 0x1, P1 ;  /* 0x00000001ff047807 */ /* 0x000fc80000800000 */
[----:B------:R-:W-:Y:S02]  /*2ef0*/  LOP3.LUT R10, R10, R4, RZ, 0x3c, !PT ;  /* 0x000000040a0a7212 */ /* 0x000fe400078e3cff */
[----:B--2---:R-:W-:-:S04]  /*2f00*/  SEL R2, RZ, 0x1, P0 ;  /* 0x00000001ff027807 */ /* 0x004fc80000000000 */
[----:B------:R-:W-:Y:S01]  /*2f10*/  LOP3.LUT R9, R9, R2, RZ, 0x3c, !PT ;  /* 0x0000000209097212 */ /* 0x000fe200078e3cff */
[----:B------:R-:W-:Y:S06]  /*2f20*/  @P3 BRA `(.L_x_51) ;  /* 0xfffffffc002c3947 */ /* 0x000fec000383ffff */
[----:B------:R-:W-:Y:S01]  /*2f30*/  ULEA UR4, UR5, UR6, 0x3 ;  /* 0x0000000605047291 */ /* 0x000fe2000f8e18ff */
[----:B------:R-:W-:-:S08]  /*2f40*/  SHF.L.U32 R2, R12, 0x1f, RZ ;  /* 0x0000001f0c027819 */ /* 0x000fd000000006ff */
[----:B------:R-:W1:Y:S02]  /*2f50*/  SYNCS.PHASECHK.TRANS64 P0, [UR4+0xa0], R2 ;  /* 0x0000a002ff0075a7 */ /* 0x000e640008001004 */
[----:B-1----:R-:W-:Y:S05]  /*2f60*/  @P0 BRA `(.L_x_52) ;  /* 0x0000000000080947 */ /* 0x002fea0003800000 */
[----:B------:R-:W1:Y:S02]  /*2f70*/  SYNCS.PHASECHK.TRANS64.TRYWAIT P0, [UR4+0xa0], R2 ;  /* 0x0000a002ff0075a7 */ /* 0x000e640008001104 */
[----:B-1----:R-:W-:Y:S05]  /*2f80*/  @!P0 BRA `(.L_x_53) ;  /* 0x0000006000588947 */ /* 0x002fea0003800000 */
.L_x_52:
[----:B------:R-:W-:-:S04]  /*2f90*/  UIADD3 UR7, UPT, UPT, UR5, 0x1, URZ ;  /* 0x0000000105077890 */ /* 0x000fc8000fffe0ff */
[----:B------:R-:W-:-:S04]  /*2fa0*/  UISETP.NE.AND UP0, UPT, UR7, 0x2, UPT ;  /* 0x000000020700788c */ /* 0x000fc8000bf05270 */
[----:B------:R-:W-:Y:S02]  /*2fb0*/  USEL UR8, URZ, 0x1, UP0 ;  /* 0x00000001ff087887 */ /* 0x000fe40008000000 */
[----:B------:R-:W-:-:S04]  /*2fc0*/  USEL UR7, UR7, URZ, UP0 ;  /* 0x000000ff07077287 */ /* 0x000fc80008000000 */
[----:B------:R-:W-:Y:S01]  /*2fd0*/  ULEA UR7, UR7, UR6, 0x3 ;  /* 0x0000000607077291 */ /* 0x000fe2000f8e18ff */
[----:B-1----:R-:W-:-:S04]  /*2fe0*/  LOP3.LUT R2, R12, UR8, RZ, 0x3c, !PT ;  /* 0x000000080c027c12 */ /* 0x002fc8000f8e3cff */
[----:B------:R-:W-:-:S04]  /*2ff0*/  SHF.L.U32 R0, R2, 0x1f, RZ ;  /* 0x0000001f02007819 */ /* 0x000fc800000006ff */
[----:B------:R-:W1:Y:S02]  /*3000*/  SYNCS.PHASECHK.TRANS64 P0, [UR7+0xa0], R0 ;  /* 0x0000a000ff0075a7 */ /* 0x000e640008001007 */
[----:B-1----:R-:W-:Y:S05]  /*3010*/  @P0 EXIT ;  /* 0x000000000000094d */ /* 0x002fea0003800000 */
[----:B------:R-:W-:Y:S02]  /*3020*/  SHF.L.U32 R2, R2, 0x1f, RZ ;  /* 0x0000001f02027819 */ /* 0x000fe400000006ff */
[----:B------:R-:W-:-:S07]  /*3030*/  MOV R0, UR7 ;  /* 0x0000000700007c02 */ /* 0x000fce0008000f00 */
.L_x_54:
[----:B-1----:R1:W2:Y:S02]  /*3040*/  SYNCS.PHASECHK.TRANS64.TRYWAIT P0, [R0+URZ+0xa0], R2 ;  /* 0x0000a002000075a7 */ /* 0x0022a400080011ff */
[----:B--2---:R-:W-:Y:S05]  /*3050*/  @!P0 NANOSLEEP.SYNCS 0x989680 ;  /* 0x009896800000895d */ /* 0x004fea0003900000 */
[----:B------:R-:W2:Y:S02]  /*3060*/  @!P0 SYNCS.PHASECHK.TRANS64 P0, [R0+URZ+0xa0], R2 ;  /* 0x0000a002000085a7 */ /* 0x000ea400080010ff */
[----:B--2---:R-:W-:Y:S05]  /*3070*/  @P0 EXIT ;  /* 0x000000000000094d */ /* 0x004fea0003800000 */
[----:B------:R-:W-:Y:S05]  /*3080*/  BRA `(.L_x_54) ;  /* 0xfffffffc00ec7947 */ /* 0x000fea000383ffff */
.L_x_47:
[----:B------:R-:W-:Y:S05]  /*3090*/  BRA.U UP4, `(.L_x_55) ;  /* 0x0000001104447547 */ /* 0x000fea000b800000 */
[----:B------:R-:W-:Y:S01]  /*30a0*/  UMOV UR4, 0x40 ;  /* 0x0000004000047882 */ /* 0x000fe20000000000 */
[----:B------:R-:W-:Y:S01]  /*30b0*/  NOP ;  /* 0x0000000000007918 */ /* 0x000fe20000000000 */
[----:B------:R-:W-:Y:S01]  /*30c0*/  ULEA UR5, UR47, UR4, 0x18 ;  /* 0x000000042f057291 */ /* 0x000fe2000f8ec0ff */
[----:B------:R-:W-:Y:S02]  /*30d0*/  UMOV UR6, 0x400 ;  /* 0x0000040000067882 */ /* 0x000fe40000000000 */
[----:B------:R-:W-:-:S06]  /*30e0*/  ULEA UR6, UR47, UR6, 0x18 ;  /* 0x000000062f067291 */ /* 0x000fcc000f8ec0ff */
[----:B------:R-:W1:Y:S02]  /*30f0*/  LDS.U8 R0, [UR5+0x1c] ;  /* 0x00001c05ff007984 */ /* 0x000e640008000000 */
[----:B-1----:R-:W-:-:S13]  /*3100*/  ISETP.NE.AND P0, PT, R0, RZ, PT ;  /* 0x000000ff0000720c */ /* 0x002fda0003f05270 */
[----:B------:R-:W-:Y:S05]  /*3110*/  @P0 BRA `(.L_x_56) ;  /* 0x0000000000580947 */ /* 0x000fea0003800000 */
[----:B------:R-:W-:-:S13]  /*3120*/  ELECT P0, URZ, PT ;  /* 0x0000000000ff782f */ /* 0x000fda0003800000 */
[----:B------:R-:W-:Y:S05]  /*3130*/  @!P0 BRA `(.L_x_57) ;  /* 0x0000000000608947 */ /* 0x000fea0003800000 */
[----:B------:R-:W-:Y:S01]  /*3140*/  UMOV UR4, 0x10 ;  /* 0x0000001000047882 */ /* 0x000fe20000000000 */
[----:B------:R-:W-:Y:S01]  /*3150*/  HFMA2 R0, -RZ, RZ, 0, 5.9604644775390625e-08 ;  /* 0x00000001ff007431 */ /* 0x000fe200000001ff */
[----:B------:R-:W-:-:S03]  /*3160*/  MOV R3, 0xffff ;  /* 0x0000ffff00037802 */ /* 0x000fc60000000f00 */
[----:B------:R-:W-:Y:S04]  /*3170*/  DEPBAR.LE SB1, 0x36 ;  /* 0x00009d800000791a */ /* 0x000fe80000000000 */
[----:B------:R-:W1:Y:S02]  /*3180*/  UTCATOMSWS.FIND_AND_SET.ALIGN UP0, UR4, UR4 ;  /* 0x00000004000475e3 */ /* 0x000e640008000800 */
[----:B-1----:R-:W-:Y:S01]  /*3190*/  MOV R4, UR4 ;  /* 0x0000000400047c02 */ /* 0x002fe20008000f00 */
[----:B------:R-:W-:Y:S06]  /*31a0*/  BRA.U UP0, `(.L_x_58) ;  /* 0x0000000100187547 */ /* 0x000fec000b800000 */
.L_x_59:
[----:B------:R-:W-:Y:S05]  /*31b0*/  NANOSLEEP 0x64 ;  /* 0x000000640000795d */ /* 0x000fea0003800000 */
[----:B------:R-:W-:-:S05]  /*31c0*/  UMOV UR4, 0x10 ;  /* 0x0000001000047882 */ /* 0x000fca0000000000 */
[----:B------:R-:W-:Y:S04]  /*31d0*/  DEPBAR.LE SB1, 0x36 ;  /* 0x00009d800000791a */ /* 0x000fe80000000000 */
[----:B------:R-:W1:Y:S02]  /*31e0*/  UTCATOMSWS.FIND_AND_SET.ALIGN UP0, UR4, UR4 ;  /* 0x00000004000475e3 */ /* 0x000e640008000800 */
[----:B-1----:R-:W-:Y:S01]  /*31f0*/  MOV R4, UR4 ;  /* 0x0000000400047c02 */ /* 0x002fe20008000f00 */
[----:B------:R-:W-:Y:S05]  /*3200*/  BRA.U !UP0, `(.L_x_59) ;  /* 0xfffffffd08e87547 */ /* 0x000fea000b83ffff */
.L_x_58:
[-C--:B------:R-:W-:Y:S02]  /*3210*/  SHF.L.U32 R3, R3, R4.reuse, RZ ;  /* 0x0000000403037219 */ /* 0x080fe400000006ff */
[----:B------:R-:W-:Y:S01]  /*3220*/  SHF.L.U32 R0, R0, R4, RZ ;  /* 0x0000000400007219 */ /* 0x000fe200000006ff */
[----:B------:R-:W-:Y:S02]  /*3230*/  IMAD.SHL.U32 R4, R4, 0x20, RZ ;  /* 0x0000002004047824 */ /* 0x000fe400078e00ff */
[----:B------:R1:W-:Y:S04]  /*3240*/  ATOMS.OR RZ, [UR5+0x14], R3 ;  /* 0x00001403ffff798c */ /* 0x0003e8000b000005 */
[----:B------:R1:W-:Y:S04]  /*3250*/  ATOMS.OR RZ, [UR5+0x18], R0 ;  /* 0x00001800ffff798c */ /* 0x0003e8000b000005 */
[----:B------:R1:W-:Y:S01]  /*3260*/  STS [UR6+0x140], R4 ;  /* 0x00014004ff007988 */ /* 0x0003e20008000806 */
[----:B------:R-:W-:Y:S05]  /*3270*/  BRA `(.L_x_57) ;  /* 0x0000000000107947 */ /* 0x000fea0003800000 */
.L_x_56:
[----:B------:R-:W-:Y:S02]  /*3280*/  MOV R0, 0xffffffff ;  /* 0xffffffff00007802 */ /* 0x000fe40000000f00 */
[----:B------:R-:W-:-:S03]  /*3290*/  MOV R4, 0x32c0 ;  /* 0x000032c000047802 */ /* 0x000fc60000000f00 */
[----:B------:R1:W-:Y:S04]  /*32a0*/  STS [UR6+0x140], R0 ;  /* 0x00014000ff007988 */ /* 0x0003e80008000806 */
[----:B-1---5:R-:W-:Y:S05]  /*32b0*/  CALL.REL.NOINC `($__internal_1_$__cuda_sm10x_tcgen05_guardrail_trap_phase_invalid_during_alloc) ;  /* 0x0000006400a47944 */ /* 0x022fea0003c00000 */
.L_x_57:
[----:B------:R-:W-:Y:S05]  /*32c0*/  WARPSYNC.ALL ;  /* 0x0000000000007948 */ /* 0x000fea0003800000 */
[----:B------:R-:W2:Y:S01]  /*32d0*/  S2UR UR4, SR_CgaCtaId ;  /* 0x00000000000479c3 */ /* 0x000ea20000008800 */
[----:B------:R-:W-:Y:S01]  /*32e0*/  UMOV UR41, 0x400 ;  /* 0x0000040000297882 */ /* 0x000fe20000000000 */
[----:B------:R-:W-:-:S06]  /*32f0*/  NOP ;  /* 0x0000000000007918 */ /* 0x000fcc0000000000 */
[----:B------:R-:W-:Y:S06]  /*3300*/  BAR.ARV 0x6, 0xa0 ;  /* 0x0182800000007b1d */ /* 0x000fec0000002000 */
[----:B------:R-:W3:Y:S01]  /*3310*/  LDCU UR6, c[0x0][0x38c] ;  /* 0x00007180ff0677ac */ /* 0x000ee20008000800 */
[----:B------:R-:W-:Y:S01]  /*3320*/  LOP3.LUT R2, R2, 0xffff, RZ, 0xc0, !PT ;  /* 0x0000ffff02027812 */ /* 0x000fe200078ec0ff */
[----:B------:R-:W-:Y:S01]  /*3330*/  IMAD.MOV.U32 R11, RZ, RZ, 0x1 ;  /* 0x00000001ff0b7424 */ /* 0x000fe200078e00ff */
[----:B------:R-:W-:Y:S01]  /*3340*/  CS2R R8, SRZ ;  /* 0x0000000000087805 */ /* 0x000fe2000001ff00 */
[----:B------:R-:W4:Y:S01]  /*3350*/  LDCU UR7, c[0x0][0x38c] ;  /* 0x00007180ff0777ac */ /* 0x000f220008000800 */
[----:B------:R-:W-:Y:S01]  /*3360*/  R2UR UR42, R2 ;  /* 0x00000000022a72ca */ /* 0x000fe200000e0000 */
[----:B------:R-:W-:Y:S01]  /*3370*/  IMAD.MOV.U32 R10, RZ, RZ, RZ ;  /* 0x000000ffff0a7224 */ /* 0x000fe200078e00ff */
[----:B------:R-:W-:Y:S01]  /*3380*/  UMOV UR45, URZ ;  /* 0x000000ff002d7c82 */ /* 0x000fe20008000000 */
[----:B------:R-:W-:Y:S01]  /*3390*/  UMOV UR39, URZ ;  /* 0x000000ff00277c82 */ /* 0x000fe20008000000 */
[----:B--2---:R-:W-:Y:S01]  /*33a0*/  ULEA UR41, UR4, UR41, 0x18 ;  /* 0x0000002904297291 */ /* 0x004fe2000f8ec0ff */
[----:B------:R-:W-:Y:S01]  /*33b0*/  UMOV UR62, 0x0 ;  /* 0x00000000003e7882 */ /* 0x000fe20000000000 */
[----:B------:R-:W-:-:S02]  /*33c0*/  UMOV UR63, 0x4200910 ;  /* 0x04200910003f7882 */ /* 0x000fc40000000000 */
[----:B------:R-:W-:Y:S02]  /*33d0*/  UIADD3 UR5, UPT, UPT, UR41, 0x8800, URZ ;  /* 0x0000880029057890 */ /* 0x000fe4000fffe0ff */
[----:B------:R-:W-:Y:S02]  /*33e0*/  UIADD3 UR4, UPT, UPT, UR41, 0x18800, URZ ;  /* 0x0001880029047890 */ /* 0x000fe4000fffe0ff */
[----:B---3--:R-:W-:Y:S01]  /*33f0*/  UIADD3 UR6, UPT, UPT, UR6, 0x3f, URZ ;  /* 0x0000003f06067890 */ /* 0x008fe2000fffe0ff */
[----:B-1----:R-:W1:Y:S01]  /*3400*/  LDS R0, [UR41+0x140] ;  /* 0x00014029ff007984 */ /* 0x002e620008000800 */
[----:B------:R-:W-:Y:S02]  /*3410*/  USHF.R.U32.HI UR5, URZ, 0x4, UR5 ;  /* 0x00000004ff057899 */ /* 0x000fe40008011605 */
[----:B------:R-:W-:Y:S02]  /*3420*/  USHF.R.S32.HI UR47, URZ, 0x1f, UR6 ;  /* 0x0000001fff2f7899 */ /* 0x000fe40008011406 */
[----:B------:R-:W-:-:S02]  /*3430*/  USHF.R.U32.HI UR4, URZ, 0x4, UR4 ;  /* 0x00000004ff047899 */ /* 0x000fc40008011604 */
[----:B------:R-:W-:Y:S02]  /*3440*/  ULEA.HI UR47, UR47, UR6, URZ, 0x6 ;  /* 0x000000062f2f7291 */ /* 0x000fe4000f8f30ff */
[----:B------:R-:W-:Y:S02]  /*3450*/  ULOP3.LUT UR5, UR5, 0x3fff, URZ, 0xc0, !UPT ;  /* 0x00003fff05057892 */ /* 0x000fe4000f8ec0ff */
[----:B------:R-:W-:Y:S02]  /*3460*/  USHF.R.S32.HI UR47, URZ, 0x6, UR47 ;  /* 0x00000006ff2f7899 */ /* 0x000fe4000801142f */
[----:B------:R-:W-:Y:S02]  /*3470*/  ULOP3.LUT UR4, UR4, 0x3fff, URZ, 0xc0, !UPT ;  /* 0x00003fff04047892 */ /* 0x000fe4000f8ec0ff */
[----:B------:R-:W-:Y:S01]  /*3480*/  UISETP.LT.AND UP0, UPT, UR47, 0x1, UPT ;  /* 0x000000012f00788c */ /* 0x000fe2000bf01270 */
[----:B------:R-:W-:Y:S01]  /*3490*/  UMOV UR60, 0x0 ;  /* 0x00000000003c7882 */ /* 0x000fe20000000000 */
[----:B------:R-:W-:-:S02]  /*34a0*/  UMOV UR61, 0x4200910 ;  /* 0x04200910003d7882 */ /* 0x000fc40000000000 */
[----:B------:R-:W-:Y:S01]  /*34b0*/  USEL UR64, UR47, 0x1, !UP0 ;  /* 0x000000012f407887 */ /* 0x000fe2000c000000 */
[----:B------:R-:W-:Y:S01]  /*34c0*/  UMOV UR58, 0x0 ;  /* 0x00000000003a7882 */ /* 0x000fe20000000000 */
[----:B------:R-:W-:Y:S01]  /*34d0*/  UMOV UR59, 0x4200910 ;  /* 0x04200910003b7882 */ /* 0x000fe20000000000 */
[----:B------:R-:W-:Y:S01]  /*34e0*/  UMOV UR56, 0x0 ;  /* 0x0000000000387882 */ /* 0x000fe20000000000 */
[----:B------:R-:W-:Y:S01]  /*34f0*/  UMOV UR57, 0x4200910 ;  /* 0x0420091000397882 */ /* 0x000fe20000000000 */
[----:B------:R-:W-:Y:S01]  /*3500*/  UMOV UR54, 0x0 ;  /* 0x0000000000367882 */ /* 0x000fe20000000000 */
[----:B------:R-:W-:Y:S01]  /*3510*/  UMOV UR55, 0x4200910 ;  /* 0x0420091000377882 */ /* 0x000fe20000000000 */
[----:B------:R-:W-:Y:S01]  /*3520*/  UMOV UR52, 0x0 ;  /* 0x0000000000347882 */ /* 0x000fe20000000000 */
[----:B------:R-:W-:Y:S01]  /*3530*/  UMOV UR53, 0x4200910 ;  /* 0x0420091000357882 */ /* 0x000fe20000000000 */
[----:B------:R-:W-:Y:S02]  /*3540*/  ULOP3.LUT UR43, UR5, 0x10000, URZ, 0xfc, !UPT ;  /* 0x00010000052b7892 */ /* 0x000fe4000f8efcff */
[----:B------:R-:W-:-:S02]  /*3550*/  ULOP3.LUT UR44, UR4, 0x10000, URZ, 0xfc, !UPT ;  /* 0x00010000042c7892 */ /* 0x000fc4000f8efcff */
[----:B------:R-:W-:Y:S02]  /*3560*/  UIADD3 UR64, UPT, UPT, -UR64, URZ, URZ ;  /* 0x000000ff40407290 */ /* 0x000fe4000fffe1ff */
[----:B----4-:R-:W-:Y:S01]  /*3570*/  UISETP.GE.AND UP4, UPT, UR7, 0x1, UPT ;  /* 0x000000010700788c */ /* 0x010fe2000bf86270 */
[----:B------:R-:W-:Y:S01]  /*3580*/  UMOV UR50, 0x0 ;  /* 0x0000000000327882 */ /* 0x000fe20000000000 */
[----:B------:R-:W-:Y:S01]  /*3590*/  UMOV UR51, 0x4200910 ;  /* 0x0420091000337882 */ /* 0x000fe20000000000 */
[----:B------:R-:W-:Y:S01]  /*35a0*/  UMOV UR48, 0x0 ;  /* 0x0000000000307882 */ /* 0x000fe20000000000 */
[----:B-1----:R-:W-:Y:S01]  /*35b0*/  R2UR UR65, R0 ;  /* 0x00000000004172ca */ /* 0x002fe200000e0000 */
[----:B------:R-:W-:-:S14]  /*35c0*/  UMOV UR49, 0x4200910 ;  /* 0x0420091000317882 */ /* 0x000fdc0000000000 */
.L_x_66:
[----:B------:R-:W-:Y:S02]  /*35d0*/  LEA R0, R10, UR41, 0x3 ;  /* 0x000000290a007c11 */ /* 0x000fe4000f8e18ff */
[----:B------:R-:W-:Y:S02]  /*35e0*/  SHF.L.U32 R2, R9, 0x1f, RZ ;  /* 0x0000001f09027819 */ /* 0x000fe400000006ff */
[----:B------:R-:W-:Y:S01]  /*35f0*/  PLOP3.LUT P0, PT, PT, PT, UP4, 0x80, 0x8 ;  /* 0x000000000008781c */ /* 0x000fe20003f0f048 */
[----:B------:R-:W-:Y:S01]  /*3600*/  VIADD R3, R0, 0xa0 ;  /* 0x000000a000037836 */ /* 0x000fe20000000000 */
[----:B-1----:R-:W1:Y:S02]  /*3610*/  SYNCS.PHASECHK.TRANS64.TRYWAIT P1, [R0+URZ+0x90], R2 ;  /* 0x00009002000075a7 */ /* 0x002e6400080211ff */
[----:B-1-3--:R-:W-:Y:S09]  /*3620*/  @!P1 BRA `(.L_x_60) ;  /* 0x0000005800c89947 */ /* 0x00aff20003800000 */
.L_x_153:
[----:B------:R-:W-:Y:S01]  /*3630*/  LEA R4, R10, UR41, 0x4 ;  /* 0x000000290a047c11 */ /* 0x000fe2000f8e20ff */
[----:B------:R-:W-:Y:S01]  /*3640*/  @UP4 ULEA UR4, UR39, UR41, 0x3 ;  /* 0x0000002927044291 */ /* 0x000fe2000f8e18ff */
[----:B------:R-:W-:Y:S01]  /*3650*/  PLOP3.LUT P2, PT, PT, PT, PT, 0x80, 0x8 ;  /* 0x000000000008781c */ /* 0x000fe20003f4f070 */
[----:B------:R-:W-:Y:S01]  /*3660*/  ULEA UR46, UR45, UR41, 0x3 ;  /* 0x000000292d2e7291 */ /* 0x000fe2000f8e18ff */
[----:B------:R-:W-:Y:S02]  /*3670*/  PRMT R3, RZ, 0x654, R3 ;  /* 0x00000654ff037816 */ /* 0x000fe40000000003 */
[----:B------:R-:W2:Y:S01]  /*3680*/  LDS.128 R4, [R4+0x120] ;  /* 0x0001200004047984 */ /* 0x000ea20000000c00 */
[----:B-1----:R-:W-:Y:S02]  /*3690*/  @P0 SHF.L.U32 R2, R8, 0x1f, RZ ;  /* 0x0000001f08020819 */ /* 0x002fe400000006ff */
[----:B------:R-:W-:Y:S01]  /*36a0*/  SHF.L.U32 R0, R11, 0x1f, RZ ;  /* 0x0000001f0b007819 */ /* 0x000fe200000006ff */
[----:B------:R-:W-:Y:S01]  /*36b0*/  @!PT LDS RZ, [RZ] ;  /* 0x00000000fffff984 */ /* 0x000fe20000000800 */
[----:B------:R-:W-:Y:S01]  /*36c0*/  @!PT LDS RZ, [RZ] ;  /* 0x00000000fffff984 */ /* 0x000fe20000000800 */
[----:B------:R-:W-:Y:S01]  /*36d0*/  @!PT LDS RZ, [RZ] ;  /* 0x00000000fffff984 */ /* 0x000fe20000000800 */
[----:B------:R-:W-:Y:S01]  /*36e0*/  @!PT LDS RZ, [RZ] ;  /* 0x00000000fffff984 */ /* 0x000fe20000000800 */
[----:B------:R1:W-:Y:S06]  /*36f0*/  MEMBAR.ALL.CTA ;  /* 0x0000000000007992 */ /* 0x0003ec0000008000 */
[----:B-1----:R-:W1:Y:S02]  /*3700*/  FENCE.VIEW.ASYNC.S ;  /* 0x00000000000073c6 */ /* 0x002e640000000000 */
[----:B-1----:R1:W-:Y:S01]  /*3710*/  SYNCS.ARRIVE.TRANS64.RED.A1T0 RZ, [R3+URZ], RZ ;  /* 0x000000ff03ff79a7 */ /* 0x0023e200081004ff */
[----:B------:R1:W3:Y:S01]  /*3720*/  @P0 SYNCS.PHASECHK.TRANS64.TRYWAIT P2, [UR4], R2 ;  /* 0x00000002ff0005a7 */ /* 0x0002e20008041104 */
[----:B------:R-:W-:Y:S01]  /*3730*/  ULEA.HI UR4, UR45, UR45, URZ, 0x1 ;  /* 0x0000002d2d047291 */ /* 0x000fe2000f8f08ff */
[----:B--2---:R-:W-:-:S03]  /*3740*/  LOP3.LUT P1, RZ, R6, 0x1, RZ, 0xc0, !PT ;  /* 0x0000000106ff7812 */ /* 0x004fc6000782c0ff */
[----:B------:R-:W-:Y:S02]  /*3750*/  USHF.L.U32 UR5, UR4, 0x6, URZ ;  /* 0x0000000604057899 */ /* 0x000fe400080006ff */
[----:B------:R-:W-:Y:S02]  /*3760*/  ULOP3.LUT UR36, UR4, 0xffe, URZ, 0xc0, !UPT ;  /* 0x00000ffe04247892 */ /* 0x000fe4000f8ec0ff */
[----:B------:R-:W-:Y:S02]  /*3770*/  ULOP3.LUT UR4, UR5, 0xffffff80, URZ, 0xc0, !UPT ;  /* 0xffffff8005047892 */ /* 0x000fe4000f8ec0ff */
[----:B------:R-:W-:Y:S02]  /*3780*/  UIADD3 UR36, UPT, UPT, -UR36, UR45, URZ ;  /* 0x0000002d24247290 */ /* 0x000fe4000fffe1ff */
[----:B------:R-:W-:Y:S01]  /*3790*/  UIADD3 UR4, UPT, UPT, UR65, UR4, URZ ;  /* 0x0000000441047290 */ /* 0x000fe2000fffe0ff */
[----:B------:R-:W2:Y:S03]  /*37a0*/  SYNCS.PHASECHK.TRANS64.TRYWAIT P0, [UR46+0xd0], R0 ;  /* 0x0000d000ff0075a7 */ /* 0x000ea6000800112e */
[----:B------:R-:W-:Y:S01]  /*37b0*/  ULEA UR36, UR36, UR4, 0x14 ;  /* 0x0000000424247291 */ /* 0x000fe2000f8ea0ff */
[----:B-123--:R-:W-:Y:S11]  /*37c0*/  @!P0 BRA `(.L_x_61) ;  /* 0x0000005800748947 */ /* 0x00eff60003800000 */
.L_x_155:
[----:B------:R-:W-:Y:S01]  /*37d0*/  IADD3 R10, PT, PT, R10, 0x1, RZ ;  /* 0x000000010a0a7810 */ /* 0x000fe20007ffe0ff */
[----:B------:R-:W-:Y:S06]  /*37e0*/  BRA.U !UP4, `(.L_x_62) ;  /* 0x000000050c107547 */ /* 0x000fec000b800000 */
[----:B------:R-:W-:Y:S01]  /*37f0*/  UPLOP3.LUT UP2, UPT, UPT, UPT, UPT, 0x40, 0x4 ;  /* 0x000000000004789c */ /* 0x000fe20003f4e870 */
[----:B------:R-:W-:Y:S01]  /*3800*/  UMOV UR38, UR64 ;  /* 0x0000004000267c82 */ /* 0x000fe20008000000 */
[----:B------:R-:W-:Y:S01]  /*3810*/  UMOV UR37, UR47 ;  /* 0x0000002f00257c82 */ /* 0x000fe20008000000 */
[----:B------:R-:W-:-:S08]  /*3820*/  UMOV UR5, UR39 ;  /* 0x0000002700057c82 */ /* 0x000fd00008000000 */
.L_x_65:
[----:B------:R-:W-:Y:S02]  /*3830*/  UIADD3 UR38, UPT, UPT, UR38, 0x1, URZ ;  /* 0x0000000126267890 */ /* 0x000fe4000fffe0ff */
[----:B------:R-:W-:Y:S02]  /*3840*/  ULEA UR7, UR5, UR41, 0x3 ;  /* 0x0000002905077291 */ /* 0x000fe4000f8e18ff */
[----:B------:R-:W-:Y:S01]  /*3850*/  UISETP.NE.AND UP3, UPT, UR38, URZ, UPT ;  /* 0x000000ff2600728c */ /* 0x000fe2000bf65270 */
[----:B--23--:R-:W-:Y:S10]  /*3860*/  @P2 BRA `(.L_x_63) ;  /* 0x00000000000c2947 */ /* 0x00cff40003800000 */
[----:B-1----:R-:W-:Y:S04]  /*3870*/  SHF.L.U32 R2, R8, 0x1f, RZ ;  /* 0x0000001f08027819 */ /* 0x002fe800000006ff */
[----:B------:R-:W1:Y:S02]  /*3880*/  SYNCS.PHASECHK.TRANS64.TRYWAIT P0, [UR7], R2 ;  /* 0x00000002ff0075a7 */ /* 0x000e640008001107 */
[----:B-1----:R-:W-:Y:S05]  /*3890*/  @!P0 BRA `(.L_x_64) ;  /* 0x0000005800588947 */ /* 0x002fea0003800000 */
.L_x_63:
[----:B------:R-:W-:Y:S01]  /*38a0*/  UISETP.NE.AND UP0, UPT, UR37, 0x1, UPT ;  /* 0x000000012500788c */ /* 0x000fe2000bf05270 */
[----:B------:R-:W-:Y:S01]  /*38b0*/  PLOP3.LUT P2, PT, PT, PT, PT, 0x80, 0x8 ;  /* 0x000000000008781c */ /* 0x000fe20003f4f070 */
[----:B------:R-:W-:Y:S02]  /*38c0*/  UIADD3 UR4, UPT, UPT, UR5, 0x1, URZ ;  /* 0x0000000105047890 */ /* 0x000fe4000fffe0ff */
[----:B------:R-:W-:Y:S02]  /*38d0*/  UIADD3 UR40, UPT, UPT, UR7, 0x20, URZ ;  /* 0x0000002007287890 */ /* 0x000fe4000fffe0ff */
[----:B------:R-:W-:Y:S01]  /*38e0*/  UISETP.NE.AND UP1, UPT, UR4, 0x4, UPT ;  /* 0x000000040400788c */ /* 0x000fe2000bf25270 */
[----:B------:R-:W-:Y:S01]  /*38f0*/  PLOP3.LUT P0, PT, PT, PT, UP0, 0x80, 0x8 ;  /* 0x000000000008781c */ /* 0x000fe20003f0f008 */
[----:B------:R-:W-:Y:S02]  /*3900*/  UIADD3 UR37, UPT, UPT, UR37, -0x1, URZ ;  /* 0xffffffff25257890 */ /* 0x000fe4000fffe0ff */
[----:B------:R-:W-:Y:S02]  /*3910*/  USEL UR6, URZ, 0x1, UP1 ;  /* 0x00000001ff067887 */ /* 0x000fe40008800000 */
[----:B------:R-:W-:Y:S01]  /*3920*/  USEL UR39, UR4, URZ, UP1 ;  /* 0x000000ff04277287 */ /* 0x000fe20008800000 */
[----:B------:R-:W-:Y:S01]  /*3930*/  UMOV UR7, 0x40004040 ;  /* 0x4000404000077882 */ /* 0x000fe20000000000 */
[----:B------:R-:W-:Y:S02]  /*3940*/  UMOV UR35, 0x40004040 ;  /* 0x4000404000237882 */ /* 0x000fe40000000000 */
[----:B------:R-:W-:Y:S01]  /*3950*/  @UP0 ULEA UR4, UR39, UR41, 0x3 ;  /* 0x0000002927040291 */ /* 0x000fe2000f8e18ff */
[----:B------:R-:W-:Y:S01]  /*3960*/  LOP3.LUT R8, R8, UR6, RZ, 0x3c, !PT ;  /* 0x0000000608087c12 */ /* 0x000fe2000f8e3cff */
[----:B------:R-:W-:Y:S01]  /*3970*/  ULEA UR6, UR5, UR44, 0xb ;  /* 0x0000002c05067291 */ /* 0x000fe2000f8e58ff */
[----:B------:R-:W-:Y:S02]  /*3980*/  UMOV UR33, 0x40004040 ;  /* 0x4000404000217882 */ /* 0x000fe40000000000 */
[----:B-1----:R-:W-:Y:S01]  /*3990*/  @P0 SHF.L.U32 R0, R8, 0x1f, RZ ;  /* 0x0000001f08000819 */ /* 0x002fe200000006ff */
[----:B------:R-:W-:Y:S02]  /*39a0*/  UIADD3 UR34, UPT, UPT, UR6, 0x2, URZ ;  /* 0x0000000206227890 */ /* 0x000fe4000fffe0ff */
[----:B------:R-:W-:Y:S01]  /*39b0*/  UIADD3 UR30, UPT, UPT, UR6, 0x4, URZ ;  /* 0x00000004061e7890 */ /* 0x000fe2000fffe0ff */
[----:B------:R2:W3:Y:S01]  /*39c0*/  @P0 SYNCS.PHASECHK.TRANS64.TRYWAIT P2, [UR4], R0 ;  /* 0x00000000ff0005a7 */ /* 0x0004e20008041104 */
[----:B------:R-:W-:Y:S02]  /*39d0*/  ULEA UR4, UR5, UR43, 0xa ;  /* 0x0000002b05047291 */ /* 0x000fe4000f8e50ff */
[----:B------:R-:W-:Y:S02]  /*39e0*/  UIADD3 UR26, UPT, UPT, UR6, 0x6, URZ ;  /* 0x00000006061a7890 */ /* 0x000fe4000fffe0ff */
        /* <DEDUP_REMOVED lines=10> */
[----:B------:R-:W-:Y:S01]  /*3a90*/  UIADD3 UR8, UPT, UPT, UR4, 0x206, URZ ;  /* 0x0000020604087890 */ /* 0x000fe2000fffe0ff */
[----:B------:R-:W-:Y:S01]  /*3aa0*/  UMOV UR5, 0x40004040 ;  /* 0x4000404000057882 */ /* 0x000fe20000000000 */
[----:B------:R-:W-:Y:S01]  /*3ab0*/  UMOV UR31, 0x40004040 ;  /* 0x40004040001f7882 */ /* 0x000fe20000000000 */
[----:B------:R1:W-:Y:S01]  /*3ac0*/  UTCHMMA gdesc[UR4], gdesc[UR6], tmem[UR36], tmem[UR62], idesc[UR63], UP2 ;  /* 0x00ff3e06040075ea */ /* 0x0003e20009000024 */
[----:B------:R-:W-:Y:S01]  /*3ad0*/  UPLOP3.LUT UP2, UPT, UPT, UPT, UPT, 0x80, 0x8 ;  /* 0x000000000008789c */ /* 0x000fe20003f4f070 */
[----:B------:R2:W-:Y:S01]  /*3ae0*/  UTCHMMA gdesc[UR32], gdesc[UR34], tmem[UR36], tmem[UR60], idesc[UR61], UPT ;  /* 0x00ff3c22200075ea */ /* 0x0005e2000b800024 */
[----:B------:R-:W-:Y:S01]  /*3af0*/  UMOV UR29, 0x40004040 ;  /* 0x40004040001d7882 */ /* 0x000fe20000000000 */
[----:B------:R-:W-:Y:S01]  /*3b00*/  UMOV UR27, 0x40004040 ;  /* 0x40004040001b7882 */ /* 0x000fe20000000000 */
        /* <DEDUP_REMOVED lines=12> */
[----:B------:R-:W-:Y:S01]  /*3bd0*/  UMOV UR9, 0x40004040 ;  /* 0x4000404000097882 */ /* 0x000fe20000000000 */
[----:B------:R2:W-:Y:S01]  /*3be0*/  UTCHMMA gdesc[UR12], gdesc[UR14], tmem[UR36], tmem[UR50], idesc[UR51], UPT ;  /* 0x00ff320e0c0075ea */ /* 0x0005e2000b800024 */
[----:B------:R2:W-:Y:S01]  /*3bf0*/  UTCHMMA gdesc[UR8], gdesc[UR10], tmem[UR36], tmem[UR48], idesc[UR49], UPT ;  /* 0x00ff300a080075ea */ /* 0x0005e2000b800024 */
[----:B------:R2:W-:Y:S01]  /*3c00*/  UTCBAR.MULTICAST [UR40], URZ, UR42 ;  /* 0x000000ff280073e9 */ /* 0x0005e2000800082a */
[----:B-1----:R-:W-:Y:S01]  /*3c10*/  UMOV UR5, UR39 ;  /* 0x0000002700057c82 */ /* 0x002fe20008000000 */
[----:B------:R-:W-:Y:S05]  /*3c20*/  BRA.U UP3, `(.L_x_65) ;  /* 0xfffffffd03007547 */ /* 0x000fea000b83ffff */
.L_x_62:
[----:B------:R-:W-:Y:S01]  /*3c30*/  UIADD3 UR4, UPT, UPT, UR45, 0x1, URZ ;  /* 0x000000012d047890 */ /* 0x000fe2000fffe0ff */
[C---:B------:R-:W-:Y:S01]  /*3c40*/  ISETP.NE.AND P0, PT, R10.reuse, 0x2, PT ;  /* 0x000000020a00780c */ /* 0x040fe20003f05270 */
[----:B------:R-:W-:Y:S02]  /*3c50*/  UIADD3 UR5, UPT, UPT, UR46, 0xb0, URZ ;  /* 0x000000b02e057890 */ /* 0x000fe4000fffe0ff */
[----:B------:R-:W-:Y:S01]  /*3c60*/  UISETP.NE.AND UP0, UPT, UR4, 0x4, UPT ;  /* 0x000000040400788c */ /* 0x000fe2000bf05270 */
[----:B-12---:R-:W-:Y:S02]  /*3c70*/  SEL R0, RZ, 0x1, P0 ;  /* 0x00000001ff007807 */ /* 0x006fe40000000000 */
[----:B------:R-:W-:Y:S01]  /*3c80*/  SEL R10, R10, RZ, P0 ;  /* 0x000000ff0a0a7207 */ /* 0x000fe20000000000 */
[----:B------:R-:W-:Y:S01]  /*3c90*/  USEL UR6, URZ, 0x1, UP0 ;  /* 0x00000001ff067887 */ /* 0x000fe20008000000 */
[----:B------:R-:W-:Y:S01]  /*3ca0*/  LOP3.LUT R9, R9, R0, RZ, 0x3c, !PT ;  /* 0x0000000009097212 */ /* 0x000fe200078e3cff */
[----:B------:R-:W-:Y:S01]  /*3cb0*/  USEL UR45, UR4, URZ, UP0 ;  /* 0x000000ff042d7287 */ /* 0x000fe20008000000 */
[----:B------:R1:W-:Y:S03]  /*3cc0*/  UTCBAR [UR5], URZ ;  /* 0x000000ff050073e9 */ /* 0x0003e600080000ff */
[----:B------:R-:W-:Y:S01]  /*3cd0*/  LOP3.LUT R11, R11, UR6, RZ, 0x3c, !PT ;  /* 0x000000060b0b7c12 */ /* 0x000fe2000f8e3cff */
[----:B------:R-:W-:Y:S07]  /*3ce0*/  @P1 BRA `(.L_x_66) ;  /* 0xfffffff800381947 */ /* 0x000fee000383ffff */
[----:B------:R-:W2:Y:S01]  /*3cf0*/  S2UR UR8, SR_CgaCtaId ;  /* 0x00000000000879c3 */ /* 0x000ea20000008800 */
[----:B------:R-:W-:Y:S01]  /*3d00*/  ELECT P0, URZ, PT ;  /* 0x0000000000ff782f */ /* 0x000fe20003800000 */
[----:B------:R-:W-:Y:S01]  /*3d10*/  IMAD.MOV.U32 R0, RZ, RZ, 0x1 ;  /* 0x00000001ff007424 */ /* 0x000fe200078e00ff */
[----:B------:R-:W-:Y:S01]  /*3d20*/  UIADD3 UR41, UPT, UPT, UR41, 0xd0, URZ ;  /* 0x000000d029297890 */ /* 0x000fe2000fffe0ff */
[----:B------:R-:W-:Y:S01]  /*3d30*/  SHF.L.U32 R2, R11, 0x1f, RZ ;  /* 0x0000001f0b027819 */ /* 0x000fe200000006ff */
[----:B------:R-:W-:-:S03]  /*3d40*/  UMOV UR4, 0x40 ;  /* 0x0000004000047882 */ /* 0x000fc60000000000 */
[----:B------:R-:W-:Y:S01]  /*3d50*/  UVIRTCOUNT.DEALLOC.SMPOOL 0x80 ;  /* 0x000000800000784c */ /* 0x000fe20000000000 */
[----:B--2---:R-:W-:Y:S02]  /*3d60*/  ULEA UR8, UR8, UR4, 0x18 ;  /* 0x0000000408087291 */ /* 0x004fe4000f8ec0ff */
[----:B------:R-:W-:-:S07]  /*3d70*/  ULEA UR4, UR45, UR41, 0x3 ;  /* 0x000000292d047291 */ /* 0x000fce000f8e18ff */
[----:B------:R2:W-:Y:S02]  /*3d80*/  @P0 STS.U8 [UR8+0x1c], R0 ;  /* 0x00001c00ff000988 */ /* 0x0005e40008000008 */
[----:B------:R-:W4:Y:S02]  /*3d90*/  SYNCS.PHASECHK.TRANS64.TRYWAIT P0, [UR4], R2 ;  /* 0x00000002ff0075a7 */ /* 0x000f240008001104 */
[----:B--2-4-:R-:W-:Y:S05]  /*3da0*/  @!P0 BRA `(.L_x_67) ;  /* 0x00000054002c8947 */ /* 0x014fea0003800000 */
.L_x_158:
[----:B------:R-:W-:-:S04]  /*3db0*/  UIADD3 UR4, UPT, UPT, UR45, 0x1, URZ ;  /* 0x000000012d047890 */ /* 0x000fc8000fffe0ff */
[----:B------:R-:W-:-:S04]  /*3dc0*/  UISETP.NE.AND UP0, UPT, UR4, 0x4, UPT ;  /* 0x000000040400788c */ /* 0x000fc8000bf05270 */
[----:B------:R-:W-:Y:S02]  /*3dd0*/  USEL UR6, URZ, 0x1, UP0 ;  /* 0x00000001ff067887 */ /* 0x000fe40008000000 */
[----:B------:R-:W-:-:S04]  /*3de0*/  USEL UR4, UR4, URZ, UP0 ;  /* 0x000000ff04047287 */ /* 0x000fc80008000000 */
[----:B-1----:R-:W-:Y:S01]  /*3df0*/  ULEA UR5, UR4, UR41, 0x3 ;  /* 0x0000002904057291 */ /* 0x002fe2000f8e18ff */
[----:B--2---:R-:W-:-:S04]  /*3e00*/  LOP3.LUT R2, R11, UR6, RZ, 0x3c, !PT ;  /* 0x000000060b027c12 */ /* 0x004fc8000f8e3cff */
[----:B------:R-:W-:-:S04]  /*3e10*/  SHF.L.U32 R3, R2, 0x1f, RZ ;  /* 0x0000001f02037819 */ /* 0x000fc800000006ff */
[----:B------:R-:W1:Y:S02]  /*3e20*/  SYNCS.PHASECHK.TRANS64.TRYWAIT P0, [UR5], R3 ;  /* 0x00000003ff0075a7 */ /* 0x000e640008001105 */
[----:B-1----:R-:W-:Y:S05]  /*3e30*/  @!P0 BRA `(.L_x_68) ;  /* 0x0000005400208947 */ /* 0x002fea0003800000 */
.L_x_160:
        /* <DEDUP_REMOVED lines=9> */
.L_x_162:
[----:B------:R-:W-:-:S04]  /*3ed0*/  UIADD3 UR4, UPT, UPT, UR4, 0x1, URZ ;  /* 0x0000000104047890 */ /* 0x000fc8000fffe0ff */
[----:B------:R-:W-:-:S04]  /*3ee0*/  UISETP.NE.AND UP0, UPT, UR4, 0x4, UPT ;  /* 0x000000040400788c */ /* 0x000fc8000bf05270 */
[----:B------:R-:W-:Y:S02]  /*3ef0*/  USEL UR5, URZ, 0x1, UP0 ;  /* 0x00000001ff057887 */ /* 0x000fe40008000000 */
[----:B------:R-:W-:-:S04]  /*3f00*/  USEL UR4, UR4, URZ, UP0 ;  /* 0x000000ff04047287 */ /* 0x000fc80008000000 */
[----:B------:R-:W-:Y:S01]  /*3f10*/  ULEA UR4, UR4, UR41, 0x3 ;  /* 0x0000002904047291 */ /* 0x000fe2000f8e18ff */
[----:B------:R-:W-:-:S04]  /*3f20*/  LOP3.LUT R2, R2, UR5, RZ, 0x3c, !PT ;  /* 0x0000000502027c12 */ /* 0x000fc8000f8e3cff */
[----:B------:R-:W-:-:S04]  /*3f30*/  SHF.L.U32 R2, R2, 0x1f, RZ ;  /* 0x0000001f02027819 */ /* 0x000fc800000006ff */
[----:B------:R-:W2:Y:S02]  /*3f40*/  SYNCS.PHASECHK.TRANS64.TRYWAIT P0, [UR4], R2 ;  /* 0x00000002ff0075a7 */ /* 0x000ea40008001104 */
[----:B--2---:R-:W-:Y:S05]  /*3f50*/  @!P0 BRA `(.L_x_70) ;  /* 0x0000005400088947 */ /* 0x004fea0003800000 */
.L_x_164:
[----:B------:R-:W-:Y:S01]  /*3f60*/  NOP ;  /* 0x0000000000007918 */ /* 0x000fe20000000000 */
[----:B-1----:R-:W1:Y:S01]  /*3f70*/  LDS R0, [UR8+0x14] ;  /* 0x00001408ff007984 */ /* 0x002e620008000800 */
[----:B------:R-:W-:Y:S01]  /*3f80*/  ULOP3.LUT UR4, UR65, 0xffff, URZ, 0xc0, !UPT ;  /* 0x0000ffff41047892 */ /* 0x000fe2000f8ec0ff */
[----:B------:R-:W-:Y:S01]  /*3f90*/  UMOV UR5, 0xffff ;  /* 0x0000ffff00057882 */ /* 0x000fe20000000000 */
[----:B------:R-:W-:Y:S02]  /*3fa0*/  UMOV UR6, 0x1 ;  /* 0x0000000100067882 */ /* 0x000fe40000000000 */
[----:B------:R-:W-:-:S04]  /*3fb0*/  USHF.R.U32.HI UR4, URZ, 0x5, UR4 ;  /* 0x00000005ff047899 */ /* 0x000fc80008011604 */
[----:B------:R-:W-:Y:S02]  /*3fc0*/  USHF.L.U32 UR5, UR5, UR4, URZ ;  /* 0x0000000405057299 */ /* 0x000fe400080006ff */
[----:B------:R-:W-:-:S04]  /*3fd0*/  USHF.L.U32 UR4, UR6, UR4, URZ ;  /* 0x0000000406047299 */ /* 0x000fc800080006ff */
[----:B-1----:R-:W-:-:S04]  /*3fe0*/  LOP3.LUT R0, R0, UR5, RZ, 0xc0, !PT ;  /* 0x0000000500007c12 */ /* 0x002fc8000f8ec0ff */
[----:B------:R-:W-:-:S13]  /*3ff0*/  ISETP.NE.AND P0, PT, R0, UR5, PT ;  /* 0x0000000500007c0c */ /* 0x000fda000bf05270 */
[----:B------:R-:W-:Y:S05]  /*4000*/  @P0 BRA `(.L_x_71) ;  /* 0x0000000000580947 */ /* 0x000fea0003800000 */
[----:B------:R-:W1:Y:S02]  /*4010*/  LDS R0, [UR8+0x18] ;  /* 0x00001808ff007984 */ /* 0x000e640008000800 */
[----:B-1----:R-:W-:-:S04]  /*4020*/  LOP3.LUT R0, R0, UR4, RZ, 0xc0, !PT ;  /* 0x0000000400007c12 */ /* 0x002fc8000f8ec0ff */
[----:B------:R-:W-:-:S13]  /*4030*/  ISETP.NE.AND P0, PT, R0, UR4, PT ;  /* 0x0000000400007c0c */ /* 0x000fda000bf05270 */
[----:B------:R-:W-:Y:S05]  /*4040*/  @P0 BRA `(.L_x_72) ;  /* 0x00000000003c0947 */ /* 0x000fea0003800000 */
[----:B------:R-:W1:Y:S01]  /*4050*/  S2R R2, SR_LANEID ;  /* 0x0000000000027919 */ /* 0x000e620000000000 */
[----:B------:R-:W-:-:S06]  /*4060*/  ULOP3.LUT UR5, URZ, UR5, URZ, 0x33, !UPT ;  /* 0x00000005ff057292 */ /* 0x000fcc000f8e33ff */
[----:B------:R-:W-:-:S04]  /*4070*/  IMAD.U32 R0, RZ, RZ, UR5 ;  /* 0x00000005ff007e24 */ /* 0x000fc8000f8e00ff */
[----:B------:R2:W4:Y:S02]  /*4080*/  REDUX UR7, R0 ;  /* 0x00000000000773c4 */ /* 0x0005240000000000 */
[----:B------:R1:W-:Y:S01]  /*4090*/  UTCATOMSWS.AND URZ, UR5 ;  /* 0x0000000500ff79e3 */ /* 0x0003e20008000000 */
[----:B--2---:R-:W-:Y:S01]  /*40a0*/  LOP3.LUT R0, RZ, UR4, RZ, 0x33, !PT ;  /* 0x00000004ff007c12 */ /* 0x004fe2000f8e33ff */
[----:B------:R-:W-:Y:S02]  /*40b0*/  VOTEU.ANY UR4, UPT, PT ;  /* 0x0000000000047886 */ /* 0x000fe400038e0100 */
[----:B------:R-:W-:Y:S02]  /*40c0*/  UFLO.U32 UR4, UR4 ;  /* 0x00000004000472bd */ /* 0x000fe400080e0000 */
[----:B------:R-:W2:Y:S04]  /*40d0*/  REDUX UR6, R0 ;  /* 0x00000000000673c4 */ /* 0x000ea80000000000 */
[----:B-1----:R-:W-:-:S02]  /*40e0*/  ISETP.EQ.U32.AND P0, PT, R2, UR4, PT ;  /* 0x0000000402007c0c */ /* 0x002fc4000bf02070 */
[----:B----4-:R-:W-:-:S11]  /*40f0*/  MOV R2, UR7 ;  /* 0x0000000700027c02 */ /* 0x010fd60008000f00 */
[----:B------:R1:W-:Y:S01]  /*4100*/  @P0 ATOMS.AND RZ, [UR8+0x14], R2 ;  /* 0x00001402ffff098c */ /* 0x0003e2000a800008 */
[----:B--2---:R-:W-:-:S05]  /*4110*/  IMAD.U32 R0, RZ, RZ, UR6 ;  /* 0x00000006ff007e24 */ /* 0x004fca000f8e00ff */
[----:B------:R1:W-:Y:S01]  /*4120*/  @P0 ATOMS.AND RZ, [UR8+0x18], R0 ;  /* 0x00001800ffff098c */ /* 0x0003e2000a800008 */
[----:B------:R-:W-:Y:S05]  /*4130*/  BRA `(.L_x_73) ;  /* 0x0000000000147947 */ /* 0x000fea0003800000 */
.L_x_72:
[----:B------:R-:W-:Y:S02]  /*4140*/  MOV R2, 0x4160 ;  /* 0x0000416000027802 */ /* 0x000fe40000000f00 */
[----:B---3-5:R-:W-:Y:S05]  /*4150*/  CALL.REL.NOINC `($__internal_0_$__cuda_sm10x_tcgen05_guardrail_trap_col_being_dealloced_not_returned_by_alloc) ;  /* 0x0000005400f07944 */ /* 0x028fea0003c00000 */
[----:B------:R-:W-:Y:S05]  /*4160*/  BRA `(.L_x_73) ;  /* 0x0000000000087947 */ /* 0x000fea0003800000 */
.L_x_71:
[----:B------:R-:W-:Y:S02]  /*4170*/  MOV R2, 0x4190 ;  /* 0x0000419000027802 */ /* 0x000fe40000000f00 */
[----:B---3-5:R-:W-:Y:S05]  /*4180*/  CALL.REL.NOINC `($__internal_2_$__cuda_sm10x_tcgen05_guardrail_trap_unallocated_columns_being_dealloced) ;  /* 0x0000005400fc7944 */ /* 0x028fea0003c00000 */
.L_x_73:
[----:B------:R-:W-:Y:S01]  /*4190*/  NOP ;  /* 0x0000000000007918 */ /* 0x000fe20000000000 */
[----:B------:R-:W-:Y:S05]  /*41a0*/  EXIT ;  /* 0x000000000000794d */ /* 0x000fea0003800000 */
.L_x_55:
[----:B------:R-:W-:-:S09]  /*41b0*/  UISETP.NE.OR UP0, UPT, UR17, 0x3, !UP3 ;  /* 0x000000031100788c */ /* 0x000fd2000df05670 */
[----:B------:R-:W-:Y:S05]  /*41c0*/  BRA.U UP0, `(.L_x_74) ;  /* 0x0000001100547547 */ /* 0x000fea000b800000 */
[----:B------:R-:W1:Y:S01]  /*41d0*/  LDCU UR31, c[0x0][0x370] ;  /* 0x00006e00ff1f77ac */ /* 0x000e620008000800 */
[----:B------:R-:W2:Y:S01]  /*41e0*/  LDC.64 R16, c[0x0][0x348] ;  /* 0x0000d200ff107b82 */ /* 0x000ea20000000a00 */
[----:B------:R-:W-:Y:S02]  /*41f0*/  HFMA2 R13, -RZ, RZ, 0, 0 ;  /* 0x00000000ff0d7431 */ /* 0x000fe400000001ff */
[----:B------:R-:W-:Y:S01]  /*4200*/  IMAD.MOV.U32 R15, RZ, RZ, 0x1 ;  /* 0x00000001ff0f7424 */ /* 0x000fe200078e00ff */
[----:B------:R-:W1:Y:S01]  /*4210*/  LDCU.128 UR48, c[0x0][0xb10] ;  /* 0x00016200ff3077ac */ /* 0x000e620008000c00 */
[----:B------:R-:W-:Y:S01]  /*4220*/  IMAD.MOV.U32 R14, RZ, RZ, RZ ;  /* 0x000000ffff0e7224 */ /* 0x000fe200078e00ff */
[----:B------:R-:W-:Y:S01]  /*4230*/  MOV R7, 0x2000 ;  /* 0x0000200000077802 */ /* 0x000fe20000000f00 */
[----:B------:R-:W3:Y:S01]  /*4240*/  LDCU UR30, c[0x0][0x374] ;  /* 0x00006e80ff1e77ac */ /* 0x000ee20008000800 */
[----:B------:R-:W4:Y:S01]  /*4250*/  LDC.64 R2, c[0x0][0x888] ;  /* 0x00022200ff027b82 */ /* 0x000f220000000a00 */
[----:B------:R-:W3:Y:S01]  /*4260*/  LDCU UR15, c[0x0][0xb0c] ;  /* 0x00016180ff0f77ac */ /* 0x000ee20008000800 */
[----:B------:R-:W2:Y:S06]  /*4270*/  LDCU UR41, c[0x0][0xb20] ;  /* 0x00016400ff2977ac */ /* 0x000eac0008000800 */
[----:B------:R-:W4:Y:S01]  /*4280*/  LDC.64 R4, c[0x0][0x890] ;  /* 0x00022400ff047b82 */ /* 0x000f220000000a00 */
[----:B------:R-:W2:Y:S01]  /*4290*/  LDCU UR4, c[0x0][0xb30] ;  /* 0x00016600ff0477ac */ /* 0x000ea20008000800 */
[----:B------:R-:W-:Y:S01]  /*42a0*/  UMOV UR21, 0x400 ;  /* 0x0000040000157882 */ /* 0x000fe20000000000 */
[----:B-1----:R-:W-:-:S02]  /*42b0*/  UIMAD.WIDE.U32 UR6, UR31, UR48, URZ ;  /* 0x000000301f0672a5 */ /* 0x002fc4000f8e00ff */
[----:B---3--:R-:W-:Y:S02]  /*42c0*/  UIMAD.WIDE.U32 UR8, UR30, UR51, URZ ;  /* 0x000000331e0872a5 */ /* 0x008fe4000f8e00ff */
[----:B------:R-:W-:Y:S02]  /*42d0*/  ULEA UR21, UR47, UR21, 0x18 ;  /* 0x000000152f157291 */ /* 0x000fe4000f8ec0ff */
[----:B------:R-:W-:Y:S02]  /*42e0*/  UPLOP3.LUT UP3, UPT, UPT, UPT, UPT, 0x40, 0x4 ;  /* 0x000000000004789c */ /* 0x000fe40003f6e870 */
[----:B------:R-:W-:Y:S01]  /*42f0*/  UIADD3 UR37, UPT, UPT, UR21, 0x58, URZ ;  /* 0x0000005815257890 */ /* 0x000fe2000fffe0ff */
[----:B------:R-:W-:Y:S01]  /*4300*/  UMOV UR6, UR7 ;  /* 0x0000000700067c82 */ /* 0x000fe20008000000 */
[----:B------:R-:W-:Y:S01]  /*4310*/  UMOV UR38, UR9 ;  /* 0x0000000900267c82 */ /* 0x000fe20008000000 */
[----:B------:R-:W-:Y:S02]  /*4320*/  UISETP.GE.AND UP0, UPT, UR42, 0x1, UPT ;  /* 0x000000012a00788c */ /* 0x000fe4000bf06270 */
[----:B------:R-:W-:Y:S01]  /*4330*/  UISETP.NE.AND UP4, UPT, UR42, 0x1, UPT ;  /* 0x000000012a00788c */ /* 0x000fe2000bf85270 */
[----:B------:R-:W1:Y:S01]  /*4340*/  LDCU.64 UR22, c[0x0][0xb28] ;  /* 0x00016500ff1677ac */ /* 0x000e620008000a00 */
[----:B------:R-:W-:-:S02]  /*4350*/  UISETP.NE.AND UP6, UPT, UR15, 0x1, UPT ;  /* 0x000000010f00788c */ /* 0x000fc4000bfc5270 */
[----:B------:R-:W-:Y:S02]  /*4360*/  UISETP.NE.AND UP5, UPT, UR50, 0x1, UPT ;  /* 0x000000013200788c */ /* 0x000fe4000bfa5270 */
[----:B------:R-:W-:Y:S02]  /*4370*/  UIADD3 UR33, UPT, UPT, UR21, 0x40, URZ ;  /* 0x0000004015217890 */ /* 0x000fe4000fffe0ff */
[----:B------:R-:W-:Y:S02]  /*4380*/  UIADD3 UR25, UPT, UPT, UR21, 0x48, URZ ;  /* 0x0000004815197890 */ /* 0x000fe4000fffe0ff */
[----:B------:R-:W-:Y:S02]  /*4390*/  UIADD3 UR17, UPT, UPT, UR21, 0x50, URZ ;  /* 0x0000005015117890 */ /* 0x000fe4000fffe0ff */
[----:B------:R-:W-:Y:S02]  /*43a0*/  UPRMT UR37, UR47, 0x654, UR37 ;  /* 0x000006542f257896 */ /* 0x000fe40008000025 */
[----:B------:R-:W-:-:S02]  /*43b0*/  USHF.R.U32.HI UR39, URZ, UR49, UR6 ;  /* 0x00000031ff277299 */ /* 0x000fc40008011606 */
[----:B--2---:R-:W-:Y:S02]  /*43c0*/  USHF.R.U32.HI UR38, URZ, UR41, UR38 ;  /* 0x00000029ff267299 */ /* 0x004fe40008011626 */
[----:B------:R-:W-:-:S11]  /*43d0*/  UISETP.NE.AND UP2, UPT, UR4, 0x1, UPT ;  /* 0x000000010400788c */ /* 0x000fd6000bf45270 */
.L_x_85:
[C---:B------:R-:W-:Y:S02]  /*43e0*/  LEA R12, R14.reuse, UR21, 0x3 ;  /* 0x000000150e0c7c11 */ /* 0x040fe4000f8e18ff */
[----:B------:R-:W-:Y:S02]  /*43f0*/  SHF.L.U32 R0, R13, 0x1f, RZ ;  /* 0x0000001f0d007819 */ /* 0x000fe400000006ff */
[----:B------:R-:W-:Y:S02]  /*4400*/  LEA R8, R14, UR21, 0x4 ;  /* 0x000000150e087c11 */ /* 0x000fe4000f8e20ff */
[----:B--2---:R-:W2:Y:S02]  /*4410*/  SYNCS.PHASECHK.TRANS64.TRYWAIT P0, [R12+URZ+0x90], R0 ;  /* 0x000090000c0075a7 */ /* 0x004ea400080011ff */
[----:B--2---:R-:W-:Y:S05]  /*4420*/  @!P0 BRA `(.L_x_75) ;  /* 0x0000004c00ec8947 */ /* 0x004fea0003800000 */
.L_x_165:
[----:B------:R-:W3:Y:S01]  /*4430*/  LDS.128 R8, [R8+0x120] ;  /* 0x0001200008087984 */ /* 0x000ee20000000c00 */
[----:B------:R-:W-:Y:S01]  /*4440*/  UISETP.GE.AND UP0, UPT, UR42, 0x1, UPT ;  /* 0x000000012a00788c */ /* 0x000fe2000bf06270 */
[----:B------:R-:W-:Y:S01]  /*4450*/  @!PT LDS RZ, [RZ] ;  /* 0x00000000fffff984 */ /* 0x000fe20000000800 */
[----:B------:R-:W-:Y:S01]  /*4460*/  @!PT LDS RZ, [RZ] ;  /* 0x00000000fffff984 */ /* 0x000fe20000000800 */
[----:B------:R-:W-:Y:S01]  /*4470*/  @!PT LDS RZ, [RZ] ;  /* 0x00000000fffff984 */ /* 0x000fe20000000800 */
[----:B------:R-:W-:Y:S01]  /*4480*/  @!PT LDS RZ, [RZ] ;  /* 0x00000000fffff984 */ /* 0x000fe20000000800 */
[----:B------:R1:W-:Y:S06]  /*4490*/  MEMBAR.ALL.CTA ;  /* 0x0000000000007992 */ /* 0x0003ec0000008000 */
[----:B-1----:R-:W1:Y:S01]  /*44a0*/  FENCE.VIEW.ASYNC.S ;  /* 0x00000000000073c6 */ /* 0x002e620000000000 */
[----:B---3--:R-:W-:Y:S11]  /*44b0*/  LOP3.LUT P0, RZ, R10, 0x1, RZ, 0xc0, !PT ;  /* 0x000000010aff7812 */ /* 0x008ff6000780c0ff */
[----:B------:R-:W-:Y:S02]  /*44c0*/  @!UPT UIADD3 URZ, UPT, UPT, URZ, URZ, URZ ;  /* 0x000000fffffff290 */ /* 0x000fe4000fffe0ff */
[----:B-1----:R-:W-:Y:S01]  /*44d0*/  VOTEU.ANY UP1, P0 ;  /* 0x0000000000ff7886 */ /* 0x002fe20000020100 */
[----:B------:R-:W-:Y:S11]  /*44e0*/  PLOP3.LUT P0, PT, PT, PT, UP1, 0x80, 0x8 ;  /* 0x000000000008781c */ /* 0x000ff60003f0f018 */
[----:B------:R-:W-:Y:S02]  /*44f0*/  @!UPT UIADD3 URZ, UPT, UPT, URZ, URZ, URZ ;  /* 0x000000fffffff290 */ /* 0x000fe4000fffe0ff */
[----:B--2---:R-:W-:Y:S02]  /*4500*/  @P0 SHF.R.U32.HI R0, RZ, 0x10, R9 ;  /* 0x00000010ff000819 */ /* 0x004fe40000011609 */
[----:B------:R-:W-:Y:S02]  /*4510*/  @P0 MOV R6, R8 ;  /* 0x0000000800060202 */ /* 0x000fe40000000f00 */
[----:B------:R-:W-:Y:S01]  /*4520*/  @P0 R2UR UR4, R0 ;  /* 0x00000000000402ca */ /* 0x000fe200000e0000 */
[----:B------:R-:W-:Y:S01]  /*4530*/  VIADD R0, R12, 0xa0 ;  /* 0x000000a00c007836 */ /* 0x000fe20000000000 */
[----:B------:R-:W-:Y:S02]  /*4540*/  @P0 LOP3.LUT R8, R9, 0xffff, RZ, 0xc0, !PT ;  /* 0x0000ffff09080812 */ /* 0x000fe400078ec0ff */
[----:B------:R-:W-:Y:S02]  /*4550*/  @P0 R2UR UR6, R6 ;  /* 0x00000000060602ca */ /* 0x000fe400000e0000 */
[----:B------:R-:W-:Y:S02]  /*4560*/  PRMT R0, RZ, 0x654, R0 ;  /* 0x00000654ff007816 */ /* 0x000fe40000000000 */
[----:B------:R-:W-:Y:S02]  /*4570*/  @P0 R2UR UR5, R8 ;  /* 0x00000000080502ca */ /* 0x000fe400000e0000 */
[----:B------:R1:W-:Y:S03]  /*4580*/  SYNCS.ARRIVE.TRANS64.RED.A1T0 RZ, [R0+URZ], RZ ;  /* 0x000000ff00ff79a7 */ /* 0x0003e600081004ff */
[----:B------:R-:W-:Y:S04]  /*4590*/  @UP1 UMOV UR29, UR4 ;  /* 0x00000004001d1c82 */ /* 0x000fe80008000000 */
[----:B------:R-:W-:Y:S04]  /*45a0*/  @UP1 UMOV UR14, UR6 ;  /* 0x00000006000e1c82 */ /* 0x000fe80008000000 */
[----:B------:R-:W-:Y:S01]  /*45b0*/  @UP1 UMOV UR13, UR5 ;  /* 0x00000005000d1c82 */ /* 0x000fe20008000000 */
[----:B------:R-:W-:Y:S05]  /*45c0*/  BRA.U !UP0, `(.L_x_76) ;  /* 0x0000000108a47547 */ /* 0x000fea000b800000 */
[----:B------:R-:W-:Y:S02]  /*45d0*/  UIMAD.WIDE.U32 UR18, UR13, UR51, URZ ;  /* 0x000000330d1272a5 */ /* 0x000fe4000f8e00ff */
[----:B------:R-:W-:Y:S02]  /*45e0*/  UIMAD.WIDE.U32 UR26, UR14, UR48, URZ ;  /* 0x000000300e1a72a5 */ /* 0x000fe4000f8e00ff */
[----:B------:R-:W-:Y:S02]  /*45f0*/  USEL UR4, UR30, UR38, !UP5 ;  /* 0x000000261e047287 */ /* 0x000fe4000e800000 */
[----:B------:R-:W-:Y:S02]  /*4600*/  USEL UR7, UR31, UR39, !UP6 ;  /* 0x000000271f077287 */ /* 0x000fe4000f000000 */
[----:B------:R-:W-:Y:S02]  /*4610*/  UIMAD.WIDE.U32 UR8, UR4, UR22, URZ ;  /* 0x00000016040872a5 */ /* 0x000fe4000f8e00ff */
[----:B------:R-:W-:Y:S01]  /*4620*/  UIMAD.WIDE.U32 UR10, UR7, UR22, URZ ;  /* 0x00000016070a72a5 */ /* 0x000fe2000f8e00ff */
[----:B------:R-:W-:Y:S02]  /*4630*/  UMOV UR5, UR19 ;  /* 0x0000001300057c82 */ /* 0x000fe40008000000 */
[----:B------:R-:W-:Y:S03]  /*4640*/  USHF.R.U32.HI UR6, URZ, UR41, UR5 ;  /* 0x00000029ff067299 */ /* 0x000fe60008011605 */
[----:B------:R-:W-:Y:S01]  /*4650*/  UMOV UR5, UR27 ;  /* 0x0000001b00057c82 */ /* 0x000fe20008000000 */
[----:B------:R-:W-:Y:S02]  /*4660*/  USEL UR6, UR13, UR6, !UP5 ;  /* 0x000000060d067287 */ /* 0x000fe4000e800000 */
[----:B------:R-:W-:Y:S03]  /*4670*/  USHF.R.U32.HI UR12, URZ, UR49, UR5 ;  /* 0x00000031ff0c7299 */ /* 0x000fe60008011605 */
[----:B------:R-:W-:Y:S02]  /*4680*/  UMOV UR5, UR9 ;  /* 0x0000000900057c82 */ /* 0x000fe40008000000 */
[----:B------:R-:W-:Y:S03]  /*4690*/  @UP4 USHF.R.U32.HI UR4, URZ, UR23, UR5 ;  /* 0x00000017ff044299 */ /* 0x000fe60008011605 */
[----:B------:R-:W-:Y:S01]  /*46a0*/  UMOV UR5, UR11 ;  /* 0x0000000b00057c82 */ /* 0x000fe20008000000 */
[----:B------:R-:W-:Y:S02]  /*46b0*/  UIMAD UR4, UR42, UR4, URZ ;  /* 0x000000042a0472a4 */ /* 0x000fe4000f8e02ff */
[----:B------:R-:W-:Y:S02]  /*46c0*/  @UP4 USHF.R.U32.HI UR7, URZ, UR23, UR5 ;  /* 0x00000017ff074299 */ /* 0x000fe40008011605 */
[----:B------:R-:W-:Y:S02]  /*46d0*/  UIMAD.WIDE.U32 UR10, UR6, UR22, URZ ;  /* 0x00000016060a72a5 */ /* 0x000fe4000f8e00ff */
[----:B------:R-:W-:Y:S02]  /*46e0*/  USEL UR5, UR14, UR12, !UP6 ;  /* 0x0000000c0e057287 */ /* 0x000fe4000f000000 */
[----:B------:R-:W-:Y:S02]  /*46f0*/  UIMAD UR8, UR42, UR7, URZ ;  /* 0x000000072a0872a4 */ /* 0x000fe4000f8e02ff */
[----:B------:R-:W-:Y:S03]  /*4700*/  UISETP.GE.AND UP0, UPT, UR6, UR4, UPT ;  /* 0x000000040600728c */ /* 0x000fe6000bf06270 */
[----:B------:R-:W-:Y:S01]  /*4710*/  UMOV UR4, UR11 ;  /* 0x0000000b00047c82 */ /* 0x000fe20008000000 */
[----:B------:R-:W-:Y:S02]  /*4720*/  UISETP.GE.OR UP0, UPT, UR5, UR8, UP0 ;  /* 0x000000080500728c */ /* 0x000fe40008706670 */
[----:B------:R-:W-:Y:S02]  /*4730*/  USHF.R.U32.HI UR4, URZ, UR23, UR4 ;  /* 0x00000017ff047299 */ /* 0x000fe40008011604 */
[----:B------:R-:W-:Y:S02]  /*4740*/  UIMAD.WIDE.U32 UR8, UR5, UR22, URZ ;  /* 0x00000016050872a5 */ /* 0x000fe4000f8e00ff */
[----:B------:R-:W-:Y:S04]  /*4750*/  USEL UR10, UR6, UR4, !UP4 ;  /* 0x00000004060a7287 */ /* 0x000fe8000e000000 */
[----:B------:R-:W-:Y:S01]  /*4760*/  UIADD3 UR11, UPT, UPT, -UR10, URZ, URZ ;  /* 0x000000ff0a0b7290 */ /* 0x000fe2000fffe1ff */
[----:B------:R-:W-:Y:S02]  /*4770*/  @!UP0 UMOV UR4, UR9 ;  /* 0x0000000900048c82 */ /* 0x000fe40008000000 */
[----:B------:R-:W-:Y:S02]  /*4780*/  @!UP0 USHF.R.U32.HI UR4, URZ, UR23, UR4 ;  /* 0x00000017ff048299 */ /* 0x000fe40008011604 */
[----:B------:R-:W-:Y:S02]  /*4790*/  UIMAD UR8, UR42, UR11, UR6 ;  /* 0x0000000b2a0872a4 */ /* 0x000fe4000f8e0206 */
[----:B------:R-:W-:Y:S04]  /*47a0*/  @!UP0 USEL UR4, UR5, UR4, !UP4 ;  /* 0x0000000405048287 */ /* 0x000fe8000e000000 */
[----:B------:R-:W-:Y:S02]  /*47b0*/  @!UP0 UIMAD UR8, UR7, UR8, UR4 ;  /* 0x00000008070882a4 */ /* 0x000fe4000f8e0204 */
[----:B------:R-:W-:Y:S02]  /*47c0*/  @!UP0 UIADD3 UR9, UPT, UPT, UR10, -UR4, URZ ;  /* 0x800000040a098290 */ /* 0x000fe4000fffe0ff */
[----:B------:R-:W-:Y:S02]  /*47d0*/  UIADD3 UR4, UPT, UPT, -UR5, URZ, URZ ;  /* 0x000000ff05047290 */ /* 0x000fe4000fffe1ff */
[----:B------:R-:W-:Y:S02]  /*47e0*/  UIADD3 UR7, UPT, UPT, -UR6, URZ, URZ ;  /* 0x000000ff06077290 */ /* 0x000fe4000fffe1ff */
[----:B------:R-:W-:Y:S02]  /*47f0*/  @!UP0 UIMAD UR6, UR9, UR42, UR5 ;  /* 0x0000002a090682a4 */ /* 0x000fe4000f8e0205 */
[----:B------:R-:W-:Y:S02]  /*4800*/  UIMAD UR14, UR15, UR4, UR14 ;  /* 0x000000040f0e72a4 */ /* 0x000fe4000f8e020e */
[----:B------:R-:W-:Y:S01]  /*4810*/  UIMAD UR13, UR50, UR7, UR13 ;  /* 0x00000007320d72a4 */ /* 0x000fe2000f8e020d */
[----:B------:R-:W-:Y:S02]  /*4820*/  @!UP0 UMOV UR5, UR8 ;  /* 0x0000000800058c82 */ /* 0x000fe40008000000 */
[----:B------:R-:W-:Y:S02]  /*4830*/  UIMAD UR14, UR5, UR15, UR14 ;  /* 0x0000000f050e72a4 */ /* 0x000fe4000f8e020e */
[----:B------:R-:W-:Y:S11]  /*4840*/  UIMAD UR13, UR6, UR50, UR13 ;  /* 0x00000032060d72a4 */ /* 0x000ff6000f8e020d */
[----:B------:R-:W-:Y:S01]  /*4850*/  @!UPT UIADD3 URZ, UPT, UPT, URZ, URZ, URZ ;  /* 0x000000fffffff290 */ /* 0x000fe2000fffe0ff */
.L_x_76:
[----:B------:R-:W2:Y:S01]  /*4860*/  @!UP2 LDCU.128 UR8, c[0x0][0xb10] ;  /* 0x00016200ff08a7ac */ /* 0x000ea20008000c00 */
[C---:B----4-:R-:W-:Y:S02]  /*4870*/  ISETP.NE.U32.AND P1, PT, R4.reuse, RZ, PT ;  /* 0x000000ff0400720c */ /* 0x050fe40003f25070 */
[----:B------:R-:W-:Y:S02]  /*4880*/  ISETP.NE.U32.AND P0, PT, R4, RZ, PT ;  /* 0x000000ff0400720c */ /* 0x000fe40003f05070 */
[C---:B------:R-:W-:Y:S02]  /*4890*/  ISETP.NE.AND.EX P1, PT, R5.reuse, RZ, PT, P1 ;  /* 0x000000ff0500720c */ /* 0x040fe40003f25310 */
[----:B------:R-:W-:Y:S01]  /*48a0*/  ISETP.NE.AND.EX P0, PT, R5, RZ, PT, P0 ;  /* 0x000000ff0500720c */ /* 0x000fe20003f05300 */
[----:B------:R-:W3:Y:S01]  /*48b0*/  @!UP2 LDCU UR5, c[0x0][0xb0c] ;  /* 0x00016180ff05a7ac */ /* 0x000ee20008000800 */
[----:B------:R-:W-:Y:S01]  /*48c0*/  SHF.L.U32 R9, R15, 0x1f, RZ ;  /* 0x0000001f0f097819 */ /* 0x000fe200000006ff */
[----:B------:R-:W-:Y:S02]  /*48d0*/  USHF.L.U32 UR35, UR16, 0x6, URZ ;  /* 0x0000000610237899 */ /* 0x000fe400080006ff */
[----:B------:R-:W-:Y:S02]  /*48e0*/  USHF.L.U32 UR34, UR20, 0x7, URZ ;  /* 0x0000000714227899 */ /* 0x000fe400080006ff */
[----:B--2---:R-:W-:Y:S07]  /*48f0*/  UIMAD.WIDE.U32 UR6, UR14, UR8, URZ ;  /* 0x000000080e0672a5 */ /* 0x004fee000f8e00ff */
[----:B------:R-:W-:Y:S01]  /*4900*/  @!UP2 UMOV UR4, UR7 ;  /* 0x000000070004ac82 */ /* 0x000fe20008000000 */
[----:B---3--:R-:W-:Y:S02]  /*4910*/  @!UP2 UISETP.NE.AND UP0, UPT, UR5, 0x1, UPT ;  /* 0x000000010500a88c */ /* 0x008fe4000bf05270 */
[----:B------:R-:W-:Y:S02]  /*4920*/  @!UP2 USHF.R.U32.HI UR4, URZ, UR9, UR4 ;  /* 0x00000009ff04a299 */ /* 0x000fe40008011604 */
[----:B------:R-:W-:Y:S02]  /*4930*/  UIMAD.WIDE.U32 UR6, UR13, UR11, URZ ;  /* 0x0000000b0d0672a5 */ /* 0x000fe4000f8e00ff */
[----:B------:R-:W-:Y:S02]  /*4940*/  @!UP2 USEL UR8, UR14, UR4, !UP0 ;  /* 0x000000040e08a287 */ /* 0x000fe4000c000000 */
[----:B------:R-:W-:Y:S03]  /*4950*/  @!UP2 UISETP.NE.AND UP0, UPT, UR10, 0x1, UPT ;  /* 0x000000010a00a88c */ /* 0x000fe6000bf05270 */
[----:B------:R-:W-:Y:S02]  /*4960*/  @!UP2 UMOV UR6, UR7 ;  /* 0x000000070006ac82 */ /* 0x000fe40008000000 */
[----:B------:R-:W2:Y:S02]  /*4970*/  @!UP2 LDCU UR4, c[0x0][0xb20] ;  /* 0x00016400ff04a7ac */ /* 0x000ea40008000800 */
[----:B--2---:R-:W-:Y:S04]  /*4980*/  @!UP2 USHF.R.U32.HI UR6, URZ, UR4, UR6 ;  /* 0x00000004ff06a299 */ /* 0x004fe80008011606 */
[----:B------:R-:W-:Y:S04]  /*4990*/  @!UP2 USEL UR6, UR13, UR6, !UP0 ;  /* 0x000000060d06a287 */ /* 0x000fe8000c000000 */
[----:B------:R-:W-:Y:S02]  /*49a0*/  @!UP2 UIADD3 UR4, UPT, UPT, -UR8, UR6, URZ ;  /* 0x000000060804a290 */ /* 0x000fe4000fffe1ff */
[----:B------:R-:W-:Y:S02]  /*49b0*/  @!UP2 UIADD3 UR6, UPT, UPT, UR8, -UR6, URZ ;  /* 0x800000060806a290 */ /* 0x000fe4000fffe0ff */
[----:B------:R-:W-:Y:S02]  /*49c0*/  @!UP2 UIMAD UR14, UR4, UR5, UR14 ;  /* 0x00000005040ea2a4 */ /* 0x000fe4000f8e020e */
[----:B------:R-:W-:Y:S01]  /*49d0*/  @!UP2 UIMAD UR13, UR6, UR10, UR13 ;  /* 0x0000000a060da2a4 */ /* 0x000fe2000f8e020d */
[----:B------:R-:W-:Y:S11]  /*49e0*/  BRA.U UP3, `(.L_x_77) ;  /* 0x0000000103107547 */ /* 0x000ff6000b800000 */
[----:B------:R-:W-:Y:S04]  /*49f0*/  MOV R6, UR40 ;  /* 0x0000002800067c02 */ /* 0x000fe80008000f00 */
[----:B------:R-:W-:Y:S04]  /*4a00*/  SHF.L.U32 R6, R6, 0x1f, RZ ;  /* 0x0000001f06067819 */ /* 0x000fe800000006ff */
[----:B------:R-:W2:Y:S02]  /*4a10*/  SYNCS.PHASECHK.TRANS64.TRYWAIT P2, [UR21+0x88], R6 ;  /* 0x00008806ff0075a7 */ /* 0x000ea40008041115 */
[----:B--2---:R-:W-:Y:S05]  /*4a20*/  @!P2 BRA `(.L_x_78) ;  /* 0x000000480080a947 */ /* 0x004fea0003800000 */
.L_x_77:
[----:B------:R-:W-:Y:S05]  /*4a30*/  @!P1 BRA `(.L_x_79) ;  /* 0x0000000000309947 */ /* 0x000fea0003800000 */
[----:B------:R-:W-:Y:S01]  /*4a40*/  ISETP.NE.U32.AND P1, PT, R2, RZ, PT ;  /* 0x000000ff0200720c */ /* 0x000fe20003f25070 */
[----:B------:R-:W2:Y:S01]  /*4a50*/  LDCU.64 UR4, c[0x0][0x358] ;  /* 0x00006b00ff0477ac */ /* 0x000ea20008000a00 */
[----:B------:R-:W-:Y:S02]  /*4a60*/  IMAD.MOV.U32 R53, RZ, RZ, 0x1 ;  /* 0x00000001ff357424 */ /* 0x000fe400078e00ff */
[----:B------:R-:W-:Y:S11]  /*4a70*/  ISETP.NE.AND.EX P1, PT, R3, RZ, PT, P1 ;  /* 0x000000ff0300720c */ /* 0x000ff60003f25310 */
[----:B------:R-:W-:Y:S02]  /*4a80*/  @!UPT UIADD3 URZ, UPT, UPT, URZ, URZ, URZ ;  /* 0x000000fffffff290 */ /* 0x000fe4000fffe0ff */
[----:B------:R-:W3:Y:S01]  /*4a90*/  @P1 LDC.64 R10, c[0x0][0x888] ;  /* 0x00022200ff0a1b82 */ /* 0x000ee20000000a00 */
[----:B-1----:R-:W-:Y:S04]  /*4aa0*/  @P1 IMAD R0, R4, UR36, RZ ;  /* 0x0000002404001c24 */ /* 0x002fe8000f8e02ff */
[----:B---3--:R-:W-:Y:S04]  /*4ab0*/  @P1 IMAD.WIDE R10, R0, 0x4, R10 ;  /* 0x00000004000a1825 */ /* 0x008fe800078e020a */
[----:B------:R-:W-:Y:S01]  /*4ac0*/  HFMA2 R0, -RZ, RZ, 0, 5.9604644775390625e-08 ;  /* 0x00000001ff007431 */ /* 0x000fe200000001ff */
[----:B--2--5:R2:W5:Y:S04]  /*4ad0*/  @P1 LDG.E R27, desc[UR4][R10.64] ;  /* 0x000000040a1b1981 */ /* 0x024568000c1e1900 */
[----:B------:R-:W-:Y:S01]  /*4ae0*/  @!P1 PRMT R53, R0, 0x7610, R53 ;  /* 0x0000761000359816 */ /* 0x000fe20000000035 */
[----:B--2---:R-:W3:Y:S06]  /*4af0*/  @!P1 LDC R27, c[0x0][0x880] ;  /* 0x00022000ff1b9b82 */ /* 0x004eec0000000800 */
.L_x_79:
[----:B---3-5:R-:W-:Y:S01]  /*4b00*/  @!P0 FSETP.EQ.AND P1, PT, R27, RZ, PT ;  /* 0x000000ff1b00820b */ /* 0x028fe20003f22000 */
[----:B------:R-:W-:Y:S01]  /*4b10*/  @!UPT UIADD3 URZ, UPT, UPT, URZ, URZ, URZ ;  /* 0x000000fffffff290 */ /* 0x000fe2000fffe0ff */
[----:B------:R-:W-:Y:S11]  /*4b20*/  @!P0 BRA `(.L_x_80) ;  /* 0x0000000000188947 */ /* 0x000ff60003800000 */
[----:B------:R-:W-:Y:S02]  /*4b30*/  LOP3.LUT P0, RZ, R53, 0xff, RZ, 0xc0, !PT ;  /* 0x000000ff35ff7812 */ /* 0x000fe4000780c0ff */
[----:B------:R-:W-:Y:S04]  /*4b40*/  ISETP.NE.U32.AND P1, PT, R2, RZ, PT ;  /* 0x000000ff0200720c */ /* 0x000fe80003f25070 */
[----:B------:R-:W-:Y:S04]  /*4b50*/  ISETP.NE.AND.EX P1, PT, R3, RZ, PT, P1 ;  /* 0x000000ff0300720c */ /* 0x000fe80003f25310 */
[----:B------:R-:W-:Y:S03]  /*4b60*/  PLOP3.LUT P1, PT, P1, PT, PT, 0x8, 0x80 ;  /* 0x000000000080781c */ /* 0x000fe60000f2e170 */
[----:B------:R-:W-:Y:S11]  /*4b70*/  @P0 FSETP.EQ.AND P1, PT, R27, RZ, PT ;  /* 0x000000ff1b00020b */ /* 0x000ff60003f22000 */
[----:B------:R-:W-:Y:S02]  /*4b80*/  @!UPT UIADD3 URZ, UPT, UPT, URZ, URZ, URZ ;  /* 0x000000fffffff290 */ /* 0x000fe4000fffe0ff */
.L_x_80:
[----:B------:R-:W2:Y:S01]  /*4b90*/  SYNCS.PHASECHK.TRANS64.TRYWAIT P2, [UR21+0x60], R9 ;  /* 0x00006009ff0075a7 */ /* 0x000ea20008041115 */
[----:B------:R-:W-:Y:S04]  /*4ba0*/  ELECT P0, URZ, PT ;  /* 0x0000000000ff782f */ /* 0x000fe80003800000 */
[----:B------:R-:W-:Y:S11]  /*4bb0*/  PLOP3.LUT P1, PT, P1, P0, PT, 0xf2, 0x2f ;  /* 0x00000000002f781c */ /* 0x000ff60000f21e72 */
[----:B------:R-:W-:Y:S02]  /*4bc0*/  @!UPT UIADD3 URZ, UPT, UPT, URZ, URZ, URZ ;  /* 0x000000fffffff290 */ /* 0x000fe4000fffe0ff */
[----:B------:R-:W-:Y:S05]  /*4bd0*/  @!P1 IADD3 R8, P0, PT, R16, 0x580, RZ ;  /* 0x0000058010089810 */ /* 0x000fea0007f1e0ff */
[----:B-1----:R-:W-:Y:S01]  /*4be0*/  @!P1 IMAD.X R6, RZ, RZ, R17, P0 ;  /* 0x000000ffff069224 */ /* 0x002fe200000e0611 */
[----:B--2---:R-:W-:Y:S07]  /*4bf0*/  @!P2 BRA `(.L_x_81) ;  /* 0x000000480024a947 */ /* 0x004fee0003800000 */
.L_x_168:
[----:B------:R-:W-:Y:S01]  /*4c00*/  @!P1 R2UR UR5, R8 ;  /* 0x00000000080592ca */ /* 0x000fe200000e0000 */
[----:B------:R-:W-:Y:S01]  /*4c10*/  VOTEU.ALL UP0, P1 ;  /* 0x0000000000ff7886 */ /* 0x000fe20000800000 */
[----:B------:R-:W-:Y:S01]  /*4c20*/  @!P1 R2UR UR4, R6 ;  /* 0x00000000060492ca */ /* 0x000fe200000e0000 */
[----:B-1----:R-:W-:Y:S01]  /*4c30*/  @!P1 IMAD.MOV.U32 R0, RZ, RZ, 0x2000 ;  /* 0x00002000ff009424 */ /* 0x002fe200078e00ff */
[----:B------:R-:W-:Y:S01]  /*4c40*/  UMOV UR8, 0x0 ;  /* 0x0000000000087882 */ /* 0x000fe20000000000 */
[----:B------:R-:W-:Y:S01]  /*4c50*/  UMOV UR9, 0x10000000 ;  /* 0x1000000000097882 */ /* 0x000fe20000000000 */
[----:B------:R-:W-:Y:S01]  /*4c60*/  @!UP0 UIADD3 UR32, UPT, UPT, UR21, 0x400, URZ ;  /* 0x0000040015208890 */ /* 0x000fe2000fffe0ff */
[----:B------:R-:W-:Y:S01]  /*4c70*/  @!P1 IADD3 R8, P0, PT, R16, 0x580, RZ ;  /* 0x0000058010089810 */ /* 0x000fe20007f1e0ff */
[----:B------:R-:W-:Y:S01]  /*4c80*/  VOTEU.ALL UP0, P1 ;  /* 0x0000000000ff7886 */ /* 0x000fe20000800000 */
[----:B------:R-:W-:Y:S03]  /*4c90*/  UPRMT UR6, UR47, 0x654, UR33 ;  /* 0x000006542f067896 */ /* 0x000fe60008000021 */
[----:B------:R-:W-:Y:S02]  /*4ca0*/  @!P1 IMAD.X R6, RZ, RZ, R17, P0 ;  /* 0x000000ffff069224 */ /* 0x000fe400000e0611 */
[----:B------:R-:W-:Y:S02]  /*4cb0*/  IMAD.U32 R10, RZ, RZ, UR5 ;  /* 0x00000005ff0a7e24 */ /* 0x000fe4000f8e00ff */
[----:B------:R-:W-:Y:S03]  /*4cc0*/  IMAD.U32 R11, RZ, RZ, UR4 ;  /* 0x00000004ff0b7e24 */ /* 0x000fe6000f8e00ff */
[----:B------:R-:W-:Y:S02]  /*4cd0*/  @!P1 R2UR UR4, R10 ;  /* 0x000000000a0492ca */ /* 0x000fe400000e0000 */
[----:B------:R-:W-:Y:S11]  /*4ce0*/  @!P1 R2UR UR5, R11 ;  /* 0x000000000b0592ca */ /* 0x000ff600000e0000 */
[----:B------:R-:W-:Y:S02]  /*4cf0*/  @!UPT UIADD3 URZ, UPT, UPT, URZ, URZ, URZ ;  /* 0x000000fffffff290 */ /* 0x000fe4000fffe0ff */
[----:B------:R1:W-:Y:S01]  /*4d00*/  @!UP0 UTMALDG.3D [UR32], [UR4], desc[UR8] ;  /* 0x00000820040085b4 */ /* 0x0003e20008011000 */
[----:B------:R1:W-:Y:S01]  /*4d10*/  @!P1 SYNCS.ARRIVE.TRANS64.RED.A0TR RZ, [UR21+0x40], R0 ;  /* 0x00004000ffff99a7 */ /* 0x0003e20008300415 */
[----:B------:R-:W-:Y:S01]  /*4d20*/  SYNCS.ARRIVE.TRANS64.RED.A1T0 RZ, [UR6], RZ ;  /* 0x000000ffffff79a7 */ /* 0x000fe20008100406 */
[----:B------:R-:W2:Y:S02]  /*4d30*/  SYNCS.PHASECHK.TRANS64.TRYWAIT P2, [UR21+0x68], R9 ;  /* 0x00006809ff0075a7 */ /* 0x000ea40008041115 */
[----:B-12---:R-:W-:Y:S05]  /*4d40*/  @!P2 BRA `(.L_x_82) ;  /* 0x0000004400e8a947 */ /* 0x006fea0003800000 */
.L_x_170:
        /* <DEDUP_REMOVED lines=8> */
[----:B------:R-:W-:Y:S01]  /*4dd0*/  @!UP0 UIADD3 UR24, UPT, UPT, UR21, 0x2400, URZ ;  /* 0x0000240015188890 */ /* 0x000fe2000fffe0ff */
[----:B------:R-:W-:Y:S01]  /*4de0*/  VOTEU.ALL UP0, P1 ;  /* 0x0000000000ff7886 */ /* 0x000fe20000800000 */
[----:B------:R-:W-:Y:S01]  /*4df0*/  UMOV UR27, UR35 ;  /* 0x00000023001b7c82 */ /* 0x000fe20008000000 */
[----:B------:R-:W-:Y:S02]  /*4e00*/  UMOV UR28, UR36 ;  /* 0x00000024001c7c82 */ /* 0x000fe40008000000 */
[----:B------:R-:W-:Y:S01]  /*4e10*/  IMAD.U32 R10, RZ, RZ, UR5 ;  /* 0x00000005ff0a7e24 */ /* 0x000fe2000f8e00ff */
[----:B------:R-:W-:Y:S01]  /*4e20*/  UPRMT UR6, UR47, 0x654, UR25 ;  /* 0x000006542f067896 */ /* 0x000fe20008000019 */
[----:B------:R-:W-:Y:S02]  /*4e30*/  IMAD.U32 R11, RZ, RZ, UR4 ;  /* 0x00000004ff0b7e24 */ /* 0x000fe4000f8e00ff */
[----:B------:R-:W-:Y:S01]  /*4e40*/  @!P1 IMAD.X R6, RZ, RZ, R17, P0 ;  /* 0x000000ffff069224 */ /* 0x000fe200000e0611 */
        /* <DEDUP_REMOVED lines=8> */
.L_x_172:
[----:B------:R-:W-:Y:S01]  /*4ed0*/  @!P1 R2UR UR5, R8 ;  /* 0x00000000080592ca */ /* 0x000fe200000e0000 */
[----:B------:R-:W-:Y:S01]  /*4ee0*/  VOTEU.ALL UP0, P1 ;  /* 0x0000000000ff7886 */ /* 0x000fe20000800000 */
[----:B------:R-:W-:Y:S01]  /*4ef0*/  @!P1 R2UR UR4, R6 ;  /* 0x00000000060492ca */ /* 0x000fe200000e0000 */
[----:B-1----:R-:W-:Y:S01]  /*4f00*/  @!P1 IMAD.MOV.U32 R0, RZ, RZ, 0x2000 ;  /* 0x00002000ff009424 */ /* 0x002fe200078e00ff */
[----:B------:R-:W-:Y:S01]  /*4f10*/  UMOV UR8, 0x0 ;  /* 0x0000000000087882 */ /* 0x000fe20000000000 */
[----:B------:R-:W-:Y:S01]  /*4f20*/  UMOV UR9, 0x10000000 ;  /* 0x1000000000097882 */ /* 0x000fe20000000000 */
[----:B------:R-:W-:Y:S01]  /*4f30*/  @!UP0 UIADD3 UR18, UPT, UPT, UR34, 0x40, URZ ;  /* 0x0000004022128890 */ /* 0x000fe2000fffe0ff */
[----:B------:R-:W-:Y:S01]  /*4f40*/  VIADD R14, R14, 0x1 ;  /* 0x000000010e0e7836 */ /* 0x000fe20000000000 */
[----:B------:R-:W-:Y:S01]  /*4f50*/  @!UP0 UIADD3 UR16, UPT, UPT, UR21, 0x4400, URZ ;  /* 0x0000440015108890 */ /* 0x000fe2000fffe0ff */
[----:B------:R-:W-:Y:S01]  /*4f60*/  VOTEU.ALL UP0, P1 ;  /* 0x0000000000ff7886 */ /* 0x000fe20000800000 */
[----:B------:R-:W-:Y:S01]  /*4f70*/  UMOV UR19, UR35 ;  /* 0x0000002300137c82 */ /* 0x000fe20008000000 */
[----:B------:R-:W-:Y:S02]  /*4f80*/  UMOV UR20, UR36 ;  /* 0x0000002400147c82 */ /* 0x000fe40008000000 */
[----:B------:R-:W-:Y:S01]  /*4f90*/  IMAD.U32 R10, RZ, RZ, UR5 ;  /* 0x00000005ff0a7e24 */ /* 0x000fe2000f8e00ff */
[----:B------:R-:W-:Y:S01]  /*4fa0*/  UPRMT UR6, UR47, 0x654, UR17 ;  /* 0x000006542f067896 */ /* 0x000fe20008000011 */
        /* <DEDUP_REMOVED lines=9> */
.L_x_174:
[----:B------:R-:W-:Y:S01]  /*5040*/  @!P1 IADD3 R6, P0, PT, R16, 0x580, RZ ;  /* 0x0000058010069810 */ /* 0x000fe20007f1e0ff */
[----:B------:R-:W-:Y:S01]  /*5050*/  VOTEU.ALL UP0, P1 ;  /* 0x0000000000ff7886 */ /* 0x000fe20000800000 */
[----:B------:R-:W-:Y:S01]  /*5060*/  UMOV UR6, 0x0 ;  /* 0x0000000000067882 */ /* 0x000fe20000000000 */
[----:B------:R-:W-:Y:S01]  /*5070*/  UMOV UR7, 0x10000000 ;  /* 0x1000000000077882 */ /* 0x000fe20000000000 */
[----:B------:R-:W-:Y:S01]  /*5080*/  @!P1 R2UR UR5, R6 ;  /* 0x00000000060592ca */ /* 0x000fe200000e0000 */
[----:B-1----:R-:W-:Y:S01]  /*5090*/  @!P1 IMAD.X R0, RZ, RZ, R17, P0 ;  /* 0x000000ffff009224 */ /* 0x002fe200000e0611 */
[----:B------:R-:W-:Y:S01]  /*50a0*/  @!UP0 UIADD3 UR10, UPT, UPT, UR34, 0x60, URZ ;  /* 0x00000060220a8890 */ /* 0x000fe2000fffe0ff */
[----:B------:R-:W-:Y:S01]  /*50b0*/  R2UR UR16, R55 ;  /* 0x00000000371072ca */ /* 0x000fe200000e0000 */
[----:B------:R-:W-:Y:S01]  /*50c0*/  @!UP0 UIADD3 UR8, UPT, UPT, UR21, 0x6400, URZ ;  /* 0x0000640015088890 */ /* 0x000fe2000fffe0ff */
[----:B------:R-:W-:Y:S01]  /*50d0*/  ISETP.NE.AND P0, PT, R14, 0x2, PT ;  /* 0x000000020e00780c */ /* 0x000fe20003f05270 */
[----:B------:R-:W-:Y:S01]  /*50e0*/  @!UP0 UIADD3 UR9, UPT, UPT, UR21, 0x58, URZ ;  /* 0x0000005815098890 */ /* 0x000fe2000fffe0ff */
[----:B------:R-:W-:Y:S01]  /*50f0*/  @!P1 R2UR UR4, R0 ;  /* 0x00000000000492ca */ /* 0x000fe200000e0000 */
[----:B------:R-:W-:Y:S01]  /*5100*/  VOTEU.ALL UP0, P1 ;  /* 0x0000000000ff7886 */ /* 0x000fe20000800000 */
[----:B------:R-:W-:Y:S01]  /*5110*/  UMOV UR11, UR35 ;  /* 0x00000023000b7c82 */ /* 0x000fe20008000000 */
[----:B------:R-:W-:Y:S01]  /*5120*/  UMOV UR12, UR36 ;  /* 0x00000024000c7c82 */ /* 0x000fe20008000000 */
[----:B------:R-:W-:Y:S01]  /*5130*/  SEL R0, RZ, 0x1, P0 ;  /* 0x00000001ff007807 */ /* 0x000fe20000000000 */
[----:B------:R-:W-:Y:S01]  /*5140*/  UIADD3 UR20, UPT, UPT, UR13, UR63, URZ ;  /* 0x0000003f0d147290 */ /* 0x000fe2000fffe0ff */
[----:B------:R-:W-:Y:S01]  /*5150*/  IMAD.U32 R8, RZ, RZ, UR5 ;  /* 0x00000005ff087e24 */ /* 0x000fe2000f8e00ff */
[----:B------:R-:W-:Y:S01]  /*5160*/  LOP3.LUT R15, R15, 0x1, RZ, 0x3c, !PT ;  /* 0x000000010f0f7812 */ /* 0x000fe200078e3cff */
[----:B------:R-:W-:Y:S01]  /*5170*/  UPLOP3.LUT UP3, UPT, UPT, UPT, UPT, 0x80, 0x8 ;  /* 0x000000000008789c */ /* 0x000fe20003f6f070 */
[----:B------:R-:W-:Y:S01]  /*5180*/  LOP3.LUT R13, R13, R0, RZ, 0x3c, !PT ;  /* 0x000000000d0d7212 */ /* 0x000fe200078e3cff */
[----:B------:R-:W-:Y:S01]  /*5190*/  UIADD3 UR16, UPT, UPT, UR14, UR16, URZ ;  /* 0x000000100e107290 */ /* 0x000fe2000fffe0ff */
[----:B------:R-:W-:Y:S01]  /*51a0*/  SEL R14, R14, RZ, P0 ;  /* 0x000000ff0e0e7207 */ /* 0x000fe20000000000 */
[----:B------:R-:W-:Y:S01]  /*51b0*/  UMOV UR36, UR29 ;  /* 0x0000001d00247c82 */ /* 0x000fe20008000000 */
[----:B------:R-:W-:Y:S01]  /*51c0*/  IMAD.U32 R9, RZ, RZ, UR4 ;  /* 0x00000004ff097e24 */ /* 0x000fe2000f8e00ff */
[----:B------:R-:W-:Y:S04]  /*51d0*/  @!P1 R2UR UR4, R8 ;  /* 0x00000000080492ca */ /* 0x000fe800000e0000 */
[----:B------:R-:W-:Y:S11]  /*51e0*/  @!P1 R2UR UR5, R9 ;  /* 0x00000000090592ca */ /* 0x000ff600000e0000 */
[----:B------:R-:W-:Y:S02]  /*51f0*/  @!UPT UIADD3 URZ, UPT, UPT, URZ, URZ, URZ ;  /* 0x000000fffffff290 */ /* 0x000fe4000fffe0ff */
[----:B------:R2:W-:Y:S01]  /*5200*/  @!UP0 UTMALDG.3D [UR8], [UR4], desc[UR6] ;  /* 0x00000608040085b4 */ /* 0x0005e20008011000 */
[----:B------:R2:W-:Y:S01]  /*5210*/  @!P1 SYNCS.ARRIVE.TRANS64.RED.A0TR RZ, [UR21+0x58], R7 ;  /* 0x00005807ffff99a7 */ /* 0x0005e20008300415 */
[----:B------:R-:W-:Y:S01]  /*5220*/  SYNCS.ARRIVE.TRANS64.RED.A1T0 RZ, [UR37], RZ ;  /* 0x000000ffffff79a7 */ /* 0x000fe20008100425 */
[----:B------:R-:W-:Y:S05]  /*5230*/  BRA.U UP1, `(.L_x_85) ;  /* 0xfffffff101687547 */ /* 0x000fea000b83ffff */
[----:B------:R-:W-:-:S04]  /*5240*/  SHF.L.U32 R2, R15, 0x1f, RZ ;  /* 0x0000001f0f027819 */ /* 0x000fc800000006ff */
[----:B------:R-:W1:Y:S02]  /*5250*/  SYNCS.PHASECHK.TRANS64.TRYWAIT P0, [UR21+0x60], R2 ;  /* 0x00006002ff0075a7 */ /* 0x000e640008001115 */
[----:B-1----:R-:W-:Y:S05]  /*5260*/  @!P0 BRA `(.L_x_86) ;  /* 0x0000004000e88947 */ /* 0x002fea0003800000 */
.L_x_176:
[----:B------:R-:W3:Y:S02]  /*5270*/  SYNCS.PHASECHK.TRANS64.TRYWAIT P0, [UR21+0x68], R2 ;  /* 0x00006802ff0075a7 */ /* 0x000ee40008001115 */
[----:B---3--:R-:W-:Y:S05]  /*5280*/  @!P0 BRA `(.L_x_87) ;  /* 0x0000004000f88947 */ /* 0x008fea0003800000 */
.L_x_178:
[----:B------:R-:W3:Y:S02]  /*5290*/  SYNCS.PHASECHK.TRANS64.TRYWAIT P0, [UR21+0x70], R2 ;  /* 0x00007002ff0075a7 */ /* 0x000ee40008001115 */
[----:B---3--:R-:W-:Y:S05]  /*52a0*/  @!P0 BRA `(.L_x_88) ;  /* 0x0000004400088947 */ /* 0x008fea0003800000 */
.L_x_180:
[----:B-1----:R-:W-:-:S07]  /*52b0*/  MOV R0, UR21 ;  /* 0x0000001500007c02 */ /* 0x002fce0008000f00 */
.L_x_89:
[----:B-1----:R-:W-:-:S04]  /*52c0*/  SHF.L.U32 R2, R15, 0x1f, RZ ;  /* 0x0000001f0f027819 */ /* 0x002fc800000006ff */
[----:B------:R1:W3:Y:S03]  /*52d0*/  SYNCS.PHASECHK.TRANS64.TRYWAIT P0, [R0+URZ+0x78], R2 ;  /* 0x00007802000075a7 */ /* 0x0002e600080011ff */
[----:B---3--:R-:W-:Y:S05]  /*52e0*/  @!P0 NANOSLEEP.SYNCS 0x989680 ;  /* 0x009896800000895d */ /* 0x008fea0003900000 */
[----:B------:R-:W3:Y:S02]  /*52f0*/  @!P0 SYNCS.PHASECHK.TRANS64 P0, [R0+URZ+0x78], R2 ;  /* 0x00007802000085a7 */ /* 0x000ee400080010ff */
[----:B--23--:R-:W-:Y:S05]  /*5300*/  @P0 EXIT ;  /* 0x000000000000094d */ /* 0x00cfea0003800000 */
[----:B------:R-:W-:Y:S05]  /*5310*/  BRA `(.L_x_89) ;  /* 0xfffffffc00e87947 */ /* 0x000fea000383ffff */
.L_x_74:
[----:B------:R-:W-:-:S06]  /*5320*/  UISETP.GE.AND UP0, UPT, UR17, 0x4, UPT ;  /* 0x000000041100788c */ /* 0x000fcc000bf06270 */
[----:B------:R-:W-:-:S13]  /*5330*/  PLOP3.LUT P0, PT, PT, PT, UP0, 0x80, 0x8 ;  /* 0x000000000008781c */ /* 0x000fda0003f0f008 */
[----:B------:R-:W-:Y:S05]  /*5340*/  @!P0 EXIT ;  /* 0x000000000000894d */ /* 0x000fea0003800000 */
[----:B------:R-:W-:Y:S01]  /*5350*/  BAR.SYNC.DEFER_BLOCKING 0x6, 0xa0 ;  /* 0x0182800000007b1d */ /* 0x000fe20000010000 */
[C---:B------:R-:W-:Y:S01]  /*5360*/  IMAD.SHL.U32 R6, R65.reuse, 0x20, RZ ;  /* 0x0000002041067824 */ /* 0x040fe200078e00ff */
[C---:B------:R-:W-:Y:S01]  /*5370*/  R2P PR, R65.reuse, 0x6 ;  /* 0x0000000641007804 */ /* 0x040fe20000000000 */
[C---:B------:R-:W-:Y:S01]  /*5380*/  IMAD.SHL.U32 R2, R65.reuse, 0x4, RZ ;  /* 0x0000000441027824 */ /* 0x040fe200078e00ff */
[----:B------:R-:W-:Y:S01]  /*5390*/  CS2R R60, SRZ ;  /* 0x00000000003c7805 */ /* 0x000fe2000001ff00 */
[C---:B------:R-:W-:Y:S01]  /*53a0*/  IMAD.U32 R23, R65.reuse, 0x10000, RZ ;  /* 0x0001000041177824 */ /* 0x040fe200078e00ff */
[----:B------:R-:W-:Y:S01]  /*53b0*/  UMOV UR44, 0x400 ;  /* 0x00000400002c7882 */ /* 0x000fe20000000000 */
[----:B------:R-:W1:Y:S01]  /*53c0*/  LDCU.64 UR4, c[0x0][0x890] ;  /* 0x00011200ff0477ac */ /* 0x000e620008000a00 */
[----:B------:R-:W2:Y:S01]  /*53d0*/  LDC.64 R50, c[0x0][0x8b0] ;  /* 0x00022c00ff327b82 */ /* 0x000ea20000000a00 */
[C---:B------:R-:W-:Y:S01]  /*53e0*/  LOP3.LUT R3, R6.reuse, 0xe0, RZ, 0xc0, !PT ;  /* 0x000000e006037812 */ /* 0x040fe200078ec0ff */
[----:B------:R-:W-:Y:S01]  /*53f0*/  IMAD.SHL.U32 R52, R65, 0x10, RZ ;  /* 0x0000001041347824 */ /* 0x000fe200078e00ff */
[----:B------:R-:W-:Y:S01]  /*5400*/  ULEA UR44, UR47, UR44, 0x18 ;  /* 0x0000002c2f2c7291 */ /* 0x000fe2000f8ec0ff */
[----:B------:R-:W-:Y:S01]  /*5410*/  LOP3.LUT R6, R6, 0x100, RZ, 0xc0, !PT ;  /* 0x0000010006067812 */ /* 0x000fe200078ec0ff */
[----:B------:R-:W-:Y:S01]  /*5420*/  IMAD.MOV.U32 R64, RZ, RZ, 0x10 ;  /* 0x00000010ff407424 */ /* 0x000fe200078e00ff */
[----:B------:R-:W-:Y:S01]  /*5430*/  LOP3.LUT R2, R3, 0x1c, R2, 0xf8, !PT ;  /* 0x0000001c03027812 */ /* 0x000fe200078ef802 */
[----:B------:R-:W-:Y:S01]  /*5440*/  IMAD.MOV.U32 R63, RZ, RZ, 0x20 ;  /* 0x00000020ff3f7424 */ /* 0x000fe200078e00ff */
[----:B------:R-:W3:Y:S01]  /*5450*/  LDC.64 R48, c[0x0][0x8a8] ;  /* 0x00022a00ff307b82 */ /* 0x000ee20000000a00 */
[----:B------:R-:W-:Y:S01]  /*5460*/  SHF.R.U32.HI R3, RZ, 0x2, R65 ;  /* 0x00000002ff037819 */ /* 0x000fe20000011641 */
[----:B------:R-:W-:Y:S01]  /*5470*/  IMAD.MOV.U32 R62, RZ, RZ, 0x1 ;  /* 0x00000001ff3e7424 */ /* 0x000fe200078e00ff */
[----:B------:R-:W-:Y:S01]  /*5480*/  LOP3.LUT R23, R23, 0x600000, RZ, 0xc0, !PT ;  /* 0x0060000017177812 */ /* 0x000fe200078ec0ff */
[----:B------:R-:W-:Y:S01]  /*5490*/  IMAD.MOV.U32 R22, RZ, RZ, RZ ;  /* 0x000000ffff167224 */ /* 0x000fe200078e00ff */
[----:B------:R-:W-:Y:S01]  /*54a0*/  LOP3.LUT R52, R6, 0x600, R52, 0xf8, !PT ;  /* 0x0000060006347812 */ /* 0x000fe200078ef834 */
[----:B------:R-:W-:Y:S01]  /*54b0*/  IMAD.MOV.U32 R59, RZ, RZ, RZ ;  /* 0x000000ffff3b7224 */ /* 0x000fe200078e00ff */
[----:B------:R-:W-:Y:S01]  /*54c0*/  LOP3.LUT R2, R2, 0x4, R3, 0x78, !PT ;  /* 0x0000000402027812 */ /* 0x000fe200078e7803 */
[----:B------:R-:W4:Y:S01]  /*54d0*/  LDS R0, [UR44+0x140] ;  /* 0x0001402cff007984 */ /* 0x000f220008000800 */
[----:B-1----:R-:W-:Y:S01]  /*54e0*/  IMAD.U32 R67, RZ, RZ, UR4 ;  /* 0x00000004ff437e24 */ /* 0x002fe2000f8e00ff */
[----:B------:R-:W-:Y:S01]  /*54f0*/  UIADD3 UR4, UPT, UPT, UR44, 0x400, URZ ;  /* 0x000004002c047890 */ /* 0x000fe2000fffe0ff */
[----:B------:R-:W-:Y:S01]  /*5500*/  LOP3.LUT R52, R52, R2, RZ, 0xfc, !PT ;  /* 0x0000000234347212 */ /* 0x000fe200078efcff */
[----:B------:R-:W-:Y:S01]  /*5510*/  IMAD.U32 R66, RZ, RZ, UR5 ;  /* 0x00000005ff427e24 */ /* 0x000fe2000f8e00ff */
[----:B------:R-:W-:Y:S01]  /*5520*/  LOP3.LUT R65, R65, 0x60, RZ, 0xc0, !PT ;  /* 0x0000006041417812 */ /* 0x000fe200078ec0ff */
[----:B------:R-:W1:Y:S01]  /*5530*/  LDCU UR60, c[0x0][0x370] ;  /* 0x00006e00ff3c77ac */ /* 0x000e620008000800 */
[----:B------:R-:W-:Y:S01]  /*5540*/  SEL R64, R64, 0xfffffff0, !P2 ;  /* 0xfffffff040407807 */ /* 0x000fe20005000000 */
[----:B------:R-:W-:Y:S01]  /*5550*/  IMAD.U32 R57, RZ, RZ, UR4 ;  /* 0x00000004ff397e24 */ /* 0x000fe2000f8e00ff */
[----:B------:R-:W-:Y:S01]  /*5560*/  SEL R63, R63, 0xffffffe0, !P1 ;  /* 0xffffffe03f3f7807 */ /* 0x000fe20004800000 */
[----:B------:R-:W1:Y:S01]  /*5570*/  LDCU UR43, c[0x0][0xb0c] ;  /* 0x00016180ff2b77ac */ /* 0x000e620008000800 */
[----:B------:R-:W1:Y:S01]  /*5580*/  LDCU UR39, c[0x0][0xb30] ;  /* 0x00016600ff2777ac */ /* 0x000e620008000800 */
[----:B------:R-:W1:Y:S01]  /*5590*/  LDCU.64 UR54, c[0x0][0x888] ;  /* 0x00011100ff3677ac */ /* 0x000e620008000a00 */
[----:B------:R-:W1:Y:S01]  /*55a0*/  LDCU.64 UR40, c[0x0][0xb28] ;  /* 0x00016500ff2877ac */ /* 0x000e620008000a00 */
[----:B------:R-:W1:Y:S01]  /*55b0*/  LDCU.128 UR56, c[0x0][0xb10] ;  /* 0x00016200ff3877ac */ /* 0x000e620008000c00 */
[----:B------:R-:W1:Y:S01]  /*55c0*/  LDCU UR53, c[0x0][0x374] ;  /* 0x00006e80ff3577ac */ /* 0x000e620008000800 */
[----:B------:R-:W-:Y:S01]  /*55d0*/  UMOV UR52, URZ ;  /* 0x000000ff00347c82 */ /* 0x000fe20008000000 */
[----:B------:R-:W-:Y:S01]  /*55e0*/  UMOV UR46, URZ ;  /* 0x000000ff002e7c82 */ /* 0x000fe20008000000 */
[----:B-1234-:R-:W-:-:S07]  /*55f0*/  IMAD.IADD R23, R0, 0x1, R23 ;  /* 0x0000000100177824 */ /* 0x01efce00078e0217 */
.L_x_133:
[C---:B------:R-:W-:Y:S02]  /*5600*/  LEA R3, R59.reuse, UR44, 0x3 ;  /* 0x0000002c3b037c11 */ /* 0x040fe4000f8e18ff */
[----:B------:R-:W-:Y:S02]  /*5610*/  SHF.L.U32 R0, R60, 0x1f, RZ ;  /* 0x0000001f3c007819 */ /* 0x000fe400000006ff */
[----:B-1----:R-:W-:Y:S02]  /*5620*/  LEA R4, R59, UR44, 0x4 ;  /* 0x0000002c3b047c11 */ /* 0x002fe4000f8e20ff */
[----:B------:R-:W1:Y:S02]  /*5630*/  SYNCS.PHASECHK.TRANS64.TRYWAIT P0, [R3+URZ+0x90], R0 ;  /* 0x00009000030075a7 */ /* 0x000e6400080011ff */
[----:B-1----:R-:W-:Y:S05]  /*5640*/  @!P0 BRA `(.L_x_90) ;  /* 0x0000004000388947 */ /* 0x002fea0003800000 */
.L_x_181:
        /* <DEDUP_REMOVED lines=8> */
[----:B--2---:R-:W-:Y:S11]  /*56d0*/  LOP3.LUT P0, RZ, R6, 0x1, RZ, 0xc0, !PT ;  /* 0x0000000106ff7812 */ /* 0x004ff6000780c0ff */
[----:B------:R-:W-:Y:S02]  /*56e0*/  @!UPT UIADD3 URZ, UPT, UPT, URZ, URZ, URZ ;  /* 0x000000fffffff290 */ /* 0x000fe4000fffe0ff */
[----:B---3--:R-:W-:Y:S01]  /*56f0*/  VOTEU.ANY UP1, P0 ;  /* 0x0000000000ff7886 */ /* 0x008fe20000020100 */
[----:B------:R-:W-:Y:S01]  /*5700*/  PLOP3.LUT P0, PT, PT, PT, UP1, 0x80, 0x8 ;  /* 0x000000000008781c */ /* 0x000fe20003f0f018 */
[----:B------:R-:W-:Y:S11]  /*5710*/  UP2UR UR62, UPR, URZ, 0x2 ;  /* 0x00000002ff3e7883 */ /* 0x000ff60008000000 */
[----:B------:R-:W-:Y:S01]  /*5720*/  @!UPT UIADD3 URZ, UPT, UPT, URZ, URZ, URZ ;  /* 0x000000fffffff290 */ /* 0x000fe2000fffe0ff */
[----:B-1----:R-:W-:Y:S02]  /*5730*/  @P0 SHF.R.U32.HI R0, RZ, 0x10, R5 ;  /* 0x00000010ff000819 */ /* 0x002fe40000011605 */
        /* <DEDUP_REMOVED lines=12> */
[----:B------:R-:W2:Y:S01]  /*5800*/  LDCU UR12, c[0x0][0xb20] ;  /* 0x00016400ff0c77ac */ /* 0x000ea20008000800 */
[----:B------:R-:W-:Y:S02]  /*5810*/  UIMAD.WIDE.U32 UR4, UR53, UR59, URZ ;  /* 0x0000003b350472a5 */ /* 0x000fe4000f8e00ff */
[----:B------:R-:W-:Y:S02]  /*5820*/  UIMAD.WIDE.U32 UR6, UR60, UR56, URZ ;  /* 0x000000383c0672a5 */ /* 0x000fe4000f8e00ff */
[----:B------:R-:W-:Y:S02]  /*5830*/  UISETP.NE.AND UP0, UPT, UR58, 0x1, UPT ;  /* 0x000000013a00788c */ /* 0x000fe4000bf05270 */
[----:B------:R-:W-:Y:S02]  /*5840*/  UIMAD.WIDE.U32 UR8, UR37, UR59, URZ ;  /* 0x0000003b250872a5 */ /* 0x000fe4000f8e00ff */
[----:B------:R-:W-:Y:S02]  /*5850*/  UIMAD.WIDE.U32 UR10, UR38, UR56, URZ ;  /* 0x00000038260a72a5 */ /* 0x000fe4000f8e00ff */
[----:B------:R-:W-:Y:S02]  /*5860*/  UISETP.NE.AND UP1, UPT, UR43, 0x1, UPT ;  /* 0x000000012b00788c */ /* 0x000fe4000bf25270 */
[----:B------:R-:W-:Y:S01]  /*5870*/  UISETP.NE.AND UP2, UPT, UR42, 0x1, UPT ;  /* 0x000000012a00788c */ /* 0x000fe2000bf45270 */
[----:B------:R-:W-:Y:S02]  /*5880*/  UMOV UR4, UR5 ;  /* 0x0000000500047c82 */ /* 0x000fe40008000000 */
[----:B--2---:R-:W-:Y:S03]  /*5890*/  USHF.R.U32.HI UR5, URZ, UR12, UR4 ;  /* 0x0000000cff057299 */ /* 0x004fe60008011604 */
[----:B------:R-:W-:Y:S02]  /*58a0*/  UMOV UR4, UR7 ;  /* 0x0000000700047c82 */ /* 0x000fe40008000000 */
[----:B------:R-:W-:Y:S02]  /*58b0*/  USHF.R.U32.HI UR7, URZ, UR57, UR4 ;  /* 0x00000039ff077299 */ /* 0x000fe40008011604 */
[----:B------:R-:W-:Y:S02]  /*58c0*/  USEL UR4, UR53, UR5, !UP0 ;  /* 0x0000000535047287 */ /* 0x000fe4000c000000 */
[----:B------:R-:W-:Y:S01]  /*58d0*/  USEL UR7, UR60, UR7, !UP1 ;  /* 0x000000073c077287 */ /* 0x000fe2000c800000 */
[----:B------:R-:W-:Y:S01]  /*58e0*/  UMOV UR5, UR9 ;  /* 0x0000000900057c82 */ /* 0x000fe20008000000 */
[----:B------:R-:W-:Y:S02]  /*58f0*/  UIMAD.WIDE.U32 UR8, UR4, UR40, URZ ;  /* 0x00000028040872a5 */ /* 0x000fe4000f8e00ff */
[----:B------:R-:W-:Y:S03]  /*5900*/  USHF.R.U32.HI UR6, URZ, UR12, UR5 ;  /* 0x0000000cff067299 */ /* 0x000fe60008011605 */
[----:B------:R-:W-:Y:S01]  /*5910*/  UMOV UR5, UR11 ;  /* 0x0000000b00057c82 */ /* 0x000fe20008000000 */
[----:B------:R-:W-:Y:S02]  /*5920*/  UIMAD.WIDE.U32 UR10, UR7, UR40, URZ ;  /* 0x00000028070a72a5 */ /* 0x000fe4000f8e00ff */
[----:B------:R-:W-:Y:S02]  /*5930*/  USHF.R.U32.HI UR12, URZ, UR57, UR5 ;  /* 0x00000039ff0c7299 */ /* 0x000fe40008011605 */
[----:B------:R-:W-:Y:S01]  /*5940*/  USEL UR6, UR37, UR6, !UP0 ;  /* 0x0000000625067287 */ /* 0x000fe2000c000000 */
[----:B------:R-:W-:Y:S02]  /*5950*/  UMOV UR5, UR9 ;  /* 0x0000000900057c82 */ /* 0x000fe40008000000 */
[----:B------:R-:W-:Y:S01]  /*5960*/  UMOV UR10, UR11 ;  /* 0x0000000b000a7c82 */ /* 0x000fe20008000000 */
[----:B------:R-:W-:Y:S02]  /*5970*/  @UP2 USHF.R.U32.HI UR4, URZ, UR41, UR5 ;  /* 0x00000029ff042299 */ /* 0x000fe40008011605 */
[----:B------:R-:W-:Y:S02]  /*5980*/  @UP2 USHF.R.U32.HI UR7, URZ, UR41, UR10 ;  /* 0x00000029ff072299 */ /* 0x000fe4000801160a */
[----:B------:R-:W-:Y:S02]  /*5990*/  UIMAD UR4, UR42, UR4, URZ ;  /* 0x000000042a0472a4 */ /* 0x000fe4000f8e02ff */
        /* <DEDUP_REMOVED lines=8> */
[----:B------:R-:W-:Y:S02]  /*5a20*/  USEL UR11, UR6, UR4, !UP2 ;  /* 0x00000004060b7287 */ /* 0x000fe4000d000000 */
[----:B------:R-:W-:Y:S02]  /*5a30*/  UIADD3 UR8, UPT, UPT, -UR5, URZ, URZ ;  /* 0x000000ff05087290 */ /* 0x000fe4000fffe1ff */
[----:B------:R-:W-:Y:S01]  /*5a40*/  UIADD3 UR10, UPT, UPT, -UR11, URZ, URZ ;  /* 0x000000ff0b0a7290 */ /* 0x000fe2000fffe1ff */
[----:B------:R-:W-:Y:S01]  /*5a50*/  @!UP0 UMOV UR4, UR9 ;  /* 0x0000000900048c82 */ /* 0x000fe20008000000 */
[----:B------:R-:W-:Y:S02]  /*5a60*/  UIADD3 UR9, UPT, UPT, -UR6, URZ, URZ ;  /* 0x000000ff06097290 */ /* 0x000fe4000fffe1ff */
[----:B------:R-:W-:Y:S02]  /*5a70*/  @!UP0 USHF.R.U32.HI UR4, URZ, UR41, UR4 ;  /* 0x00000029ff048299 */ /* 0x000fe40008011604 */
[----:B------:R-:W-:Y:S02]  /*5a80*/  UIMAD UR10, UR42, UR10, UR6 ;  /* 0x0000000a2a0a72a4 */ /* 0x000fe4000f8e0206 */
[----:B------:R-:W-:Y:S04]  /*5a90*/  @!UP0 USEL UR4, UR5, UR4, !UP2 ;  /* 0x0000000405048287 */ /* 0x000fe8000d000000 */
[----:B------:R-:W-:Y:S02]  /*5aa0*/  @!UP0 UIMAD UR10, UR7, UR10, UR4 ;  /* 0x0000000a070a82a4 */ /* 0x000fe4000f8e0204 */
[----:B------:R-:W-:Y:S02]  /*5ab0*/  @!UP0 UIADD3 UR11, UPT, UPT, UR11, -UR4, URZ ;  /* 0x800000040b0b8290 */ /* 0x000fe4000fffe0ff */
[----:B------:R-:W-:Y:S02]  /*5ac0*/  UIMAD UR7, UR43, UR8, UR38 ;  /* 0x000000082b0772a4 */ /* 0x000fe4000f8e0226 */
[----:B------:R-:W-:Y:S02]  /*5ad0*/  @!UP0 UIMAD UR6, UR11, UR42, UR5 ;  /* 0x0000002a0b0682a4 */ /* 0x000fe4000f8e0205 */
[----:B------:R-:W-:Y:S01]  /*5ae0*/  UIMAD UR4, UR58, UR9, UR37 ;  /* 0x000000093a0472a4 */ /* 0x000fe2000f8e0225 */
[----:B------:R-:W-:Y:S02]  /*5af0*/  @!UP0 UMOV UR5, UR10 ;  /* 0x0000000a00058c82 */ /* 0x000fe40008000000 */
[----:B------:R-:W-:Y:S02]  /*5b00*/  UIMAD UR38, UR5, UR43, UR7 ;  /* 0x0000002b052672a4 */ /* 0x000fe4000f8e0207 */
[----:B------:R-:W-:Y:S11]  /*5b10*/  UIMAD UR37, UR6, UR58, UR4 ;  /* 0x0000003a062572a4 */ /* 0x000ff6000f8e0204 */
[----:B------:R-:W-:Y:S01]  /*5b20*/  @!UPT UIADD3 URZ, UPT, UPT, URZ, URZ, URZ ;  /* 0x000000fffffff290 */ /* 0x000fe2000fffe0ff */
.L_x_91:
[----:B------:R-:W-:Y:S01]  /*5b30*/  UISETP.NE.AND UP0, UPT, UR39, 0x1, UPT ;  /* 0x000000012700788c */ /* 0x000fe2000bf05270 */
[----:B------:R-:W-:Y:S01]  /*5b40*/  LOP3.LUT P0, RZ, R57, 0x3f0, RZ, 0xc0, !PT ;  /* 0x000003f039ff7812 */ /* 0x000fe2000780c0ff */
[----:B------:R-:W-:Y:S01]  /*5b50*/  USHF.L.U32 UR50, UR16, 0x6, URZ ;  /* 0x0000000610327899 */ /* 0x000fe200080006ff */
[----:B------:R-:W-:Y:S01]  /*5b60*/  BSSY.RECONVERGENT B6, `(.L_x_92) ;  /* 0x0000034000067945 */ /* 0x000fe20003800200 */
[----:B------:R-:W-:Y:S01]  /*5b70*/  USHF.L.U32 UR49, UR20, 0x7, URZ ;  /* 0x0000000714317899 */ /* 0x000fe200080006ff */
[----:B------:R-:W-:Y:S06]  /*5b80*/  IADD3 R59, PT, PT, R59, 0x1, RZ ;  /* 0x000000013b3b7810 */ /* 0x000fec0007ffe0ff */
[----:B------:R-:W2:Y:S01]  /*5b90*/  @!UP0 LDCU.128 UR12, c[0x0][0xb10] ;  /* 0x00016200ff0c87ac */ /* 0x000ea20008000c00 */
[----:B------:R-:W3:Y:S01]  /*5ba0*/  @!UP0 LDCU UR5, c[0x0][0xb0c] ;  /* 0x00016180ff0587ac */ /* 0x000ee20008000800 */
[----:B------:R-:W4:Y:S01]  /*5bb0*/  @!UP0 LDCU UR10, c[0x0][0xb20] ;  /* 0x00016400ff0a87ac */ /* 0x000f220008000800 */
[----:B--2---:R-:W-:Y:S02]  /*5bc0*/  UIMAD.WIDE.U32 UR8, UR38, UR12, URZ ;  /* 0x0000000c260872a5 */ /* 0x004fe4000f8e00ff */
[----:B------:R-:W-:Y:S02]  /*5bd0*/  UIMAD.WIDE.U32 UR6, UR37, UR15, URZ ;  /* 0x0000000f250672a5 */ /* 0x000fe4000f8e00ff */
[----:B------:R-:W-:Y:S03]  /*5be0*/  @!UP0 UISETP.NE.AND UP1, UPT, UR14, 0x1, UPT ;  /* 0x000000010e00888c */ /* 0x000fe6000bf25270 */
[----:B------:R-:W-:Y:S01]  /*5bf0*/  @!UP0 UMOV UR4, UR9 ;  /* 0x0000000900048c82 */ /* 0x000fe20008000000 */
[----:B---3--:R-:W-:Y:S02]  /*5c00*/  @!UP0 UISETP.NE.AND UP2, UPT, UR5, 0x1, UPT ;  /* 0x000000010500888c */ /* 0x008fe4000bf45270 */
[----:B------:R-:W-:Y:S01]  /*5c10*/  @!UP0 USHF.R.U32.HI UR4, URZ, UR13, UR4 ;  /* 0x0000000dff048299 */ /* 0x000fe20008011604 */
[----:B------:R-:W-:Y:S02]  /*5c20*/  @!UP0 UMOV UR6, UR7 ;  /* 0x0000000700068c82 */ /* 0x000fe40008000000 */
[----:B----4-:R-:W-:Y:S02]  /*5c30*/  @!UP0 USHF.R.U32.HI UR6, URZ, UR10, UR6 ;  /* 0x0000000aff068299 */ /* 0x010fe40008011606 */
[----:B------:R-:W-:Y:S02]  /*5c40*/  @!UP0 USEL UR7, UR38, UR4, !UP2 ;  /* 0x0000000426078287 */ /* 0x000fe4000d000000 */
[----:B------:R-:W-:Y:S04]  /*5c50*/  @!UP0 USEL UR6, UR37, UR6, !UP1 ;  /* 0x0000000625068287 */ /* 0x000fe8000c800000 */
[----:B------:R-:W-:Y:S02]  /*5c60*/  @!UP0 UIADD3 UR4, UPT, UPT, -UR7, UR6, URZ ;  /* 0x0000000607048290 */ /* 0x000fe4000fffe1ff */
[----:B------:R-:W-:Y:S02]  /*5c70*/  @!UP0 UIADD3 UR6, UPT, UPT, UR7, -UR6, URZ ;  /* 0x8000000607068290 */ /* 0x000fe4000fffe0ff */
[----:B------:R-:W-:Y:S02]  /*5c80*/  @!UP0 UIMAD UR38, UR4, UR5, UR38 ;  /* 0x00000005042682a4 */ /* 0x000fe4000f8e0226 */
[----:B------:R-:W-:Y:S01]  /*5c90*/  @!UP0 UIMAD UR37, UR6, UR14, UR37 ;  /* 0x0000000e062582a4 */ /* 0x000fe2000f8e0225 */
[----:B------:R-:W-:Y:S11]  /*5ca0*/  @!P0 BRA `(.L_x_93) ;  /* 0x00000000007c8947 */ /* 0x000ff60003800000 */
[----:B------:R-:W2:Y:S01]  /*5cb0*/  LDCU.64 UR8, c[0x4][0x80] ;  /* 0x01001000ff0877ac */ /* 0x000ea20008000a00 */
[----:B------:R-:W-:Y:S01]  /*5cc0*/  MOV R2, 0x0 ;  /* 0x0000000000027802 */ /* 0x000fe20000000f00 */
[----:B------:R-:W-:Y:S02]  /*5cd0*/  HFMA2 R12, -RZ, RZ, 0, 5.9604644775390625e-08 ;  /* 0x00000001ff0c7431 */ /* 0x000fe400000001ff */
[----:B------:R-:W-:Y:S01]  /*5ce0*/  IMAD.MOV.U32 R8, RZ, RZ, 0x70 ;  /* 0x00000070ff087424 */ /* 0x000fe200078e00ff */
[----:B------:R3:W4:Y:S01]  /*5cf0*/  LDC.64 R14, c[0x4][R2] ;  /* 0x01000000020e7b82 */ /* 0x0007220000000a00 */
[----:B------:R-:W1:Y:S01]  /*5d00*/  LDCU.64 UR6, c[0x4][0x88] ;  /* 0x01001100ff0677ac */ /* 0x000e620008000a00 */
[----:B------:R-:W-:Y:S01]  /*5d10*/  IMAD.MOV.U32 R13, RZ, RZ, RZ ;  /* 0x000000ffff0d7224 */ /* 0x000fe200078e00ff */
[----:B------:R-:W1:Y:S01]  /*5d20*/  LDCU.64 UR4, c[0x4][0x8] ;  /* 0x01000100ff0477ac */ /* 0x000e620008000a00 */
[----:B--2---:R-:W-:Y:S01]  /*5d30*/  MOV R5, UR9 ;  /* 0x0000000900057c02 */ /* 0x004fe20008000f00 */
[----:B------:R-:W-:Y:S01]  /*5d40*/  IMAD.U32 R4, RZ, RZ, UR8 ;  /* 0x00000008ff047e24 */ /* 0x000fe2000f8e00ff */
[----:B-1----:R-:W-:Y:S01]  /*5d50*/  MOV R7, UR7 ;  /* 0x0000000700077c02 */ /* 0x002fe20008000f00 */
[----:B------:R-:W-:Y:S01]  /*5d60*/  IMAD.U32 R6, RZ, RZ, UR6 ;  /* 0x00000006ff067e24 */ /* 0x000fe2000f8e00ff */
[----:B------:R-:W-:Y:S01]  /*5d70*/  MOV R11, UR5 ;  /* 0x00000005000b7c02 */ /* 0x000fe20008000f00 */
[----:B------:R-:W-:Y:S02]  /*5d80*/  IMAD.U32 R10, RZ, RZ, UR4 ;  /* 0x00000004ff0a7e24 */ /* 0x000fe4000f8e00ff */
[----:B------:R-:W-:Y:S07]  /*5d90*/  LEPC R20, `(.L_x_94) ;  /* 0x000000001014794e */ /* 0x000fee0000000000 */
[----:B---345:R-:W-:Y:S05]  /*5da0*/  CALL.ABS.NOINC R14 ;  /* 0x000000000e007343 */ /* 0x038fea0003c00000 */
.L_x_94:
[----:B------:R-:W1:Y:S01]  /*5db0*/  LDCU.64 UR8, c[0x4][0x80] ;  /* 0x01001000ff0877ac */ /* 0x000e620008000a00 */
[----:B------:R-:W2:Y:S01]  /*5dc0*/  LDC.64 R2, c[0x4][R2] ;  /* 0x0100000002027b82 */ /* 0x000ea20000000a00 */
[----:B------:R-:W-:Y:S02]  /*5dd0*/  HFMA2 R12, -RZ, RZ, 0, 5.9604644775390625e-08 ;  /* 0x00000001ff0c7431 */ /* 0x000fe400000001ff */
[----:B------:R-:W-:Y:S02]  /*5de0*/  IMAD.MOV.U32 R8, RZ, RZ, 0x70 ;  /* 0x00000070ff087424 */ /* 0x000fe400078e00ff */
[----:B------:R-:W-:Y:S01]  /*5df0*/  IMAD.MOV.U32 R13, RZ, RZ, RZ ;  /* 0x000000ffff0d7224 */ /* 0x000fe200078e00ff */
[----:B------:R-:W3:Y:S01]  /*5e00*/  LDCU.64 UR6, c[0x4][0x88] ;  /* 0x01001100ff0677ac */ /* 0x000ee20008000a00 */
[----:B------:R-:W4:Y:S01]  /*5e10*/  LDCU.64 UR4, c[0x4][0x8] ;  /* 0x01000100ff0477ac */ /* 0x000f220008000a00 */
[----:B-1----:R-:W-:Y:S02]  /*5e20*/  MOV R4, UR8 ;  /* 0x0000000800047c02 */ /* 0x002fe40008000f00 */
[----:B------:R-:W-:Y:S02]  /*5e30*/  MOV R5, UR9 ;  /* 0x0000000900057c02 */ /* 0x000fe40008000f00 */
[----:B---3--:R-:W-:Y:S01]  /*5e40*/  MOV R7, UR7 ;  /* 0x0000000700077c02 */ /* 0x008fe20008000f00 */
[----:B------:R-:W-:Y:S01]  /*5e50*/  IMAD.U32 R6, RZ, RZ, UR6 ;  /* 0x00000006ff067e24 */ /* 0x000fe2000f8e00ff */
[----:B----4-:R-:W-:Y:S01]  /*5e60*/  MOV R11, UR5 ;  /* 0x00000005000b7c02 */ /* 0x010fe20008000f00 */
[----:B------:R-:W-:Y:S02]  /*5e70*/  IMAD.U32 R10, RZ, RZ, UR4 ;  /* 0x00000004ff0a7e24 */ /* 0x000fe4000f8e00ff */
[----:B------:R-:W-:Y:S07]  /*5e80*/  LEPC R20, `(.L_x_93) ;  /* 0x000000001014794e */ /* 0x000fee0000000000 */
[----:B--2---:R-:W-:Y:S05]  /*5e90*/  CALL.ABS.NOINC R2 ;  /* 0x0000000002007343 */ /* 0x004fea0003c00000 */
.L_x_93:
[----:B------:R-:W-:Y:S05]  /*5ea0*/  BSYNC.RECONVERGENT B6 ;  /* 0x0000000000067941 */ /* 0x000fea0003800200 */
.L_x_92:
[----:B------:R-:W-:Y:S02]  /*5eb0*/  R2UR UR6, R56 ;  /* 0x00000000380672ca */ /* 0x000fe400000e0000 */
[----:B------:R-:W-:Y:S02]  /*5ec0*/  R2UR UR5, R67 ;  /* 0x00000000430572ca */ /* 0x000fe400000e0000 */
[----:B------:R-:W-:Y:S02]  /*5ed0*/  R2UR UR4, R66 ;  /* 0x00000000420472ca */ /* 0x000fe400000e0000 */
[----:B------:R-:W-:Y:S02]  /*5ee0*/  ISETP.NE.U32.AND P4, PT, R50, RZ, PT ;  /* 0x000000ff3200720c */ /* 0x000fe40003f85070 */
[----:B------:R-:W-:Y:S02]  /*5ef0*/  ISETP.NE.U32.AND P2, PT, RZ, UR54, PT ;  /* 0x00000036ff007c0c */ /* 0x000fe4000bf45070 */
[----:B------:R-:W-:Y:S02]  /*5f00*/  ISETP.NE.AND.EX P4, PT, R51, RZ, PT, P4 ;  /* 0x000000ff3300720c */ /* 0x000fe40003f85340 */
[----:B------:R-:W-:Y:S01]  /*5f10*/  ISETP.NE.AND.EX P2, PT, RZ, UR55, PT, P2 ;  /* 0x00000037ff007c0c */ /* 0x000fe2000bf45320 */
[----:B------:R-:W-:Y:S02]  /*5f20*/  UISETP.NE.AND UP2, UPT, UR6, URZ, UPT ;  /* 0x000000ff0600728c */ /* 0x000fe4000bf45270 */
[----:B------:R-:W-:Y:S04]  /*5f30*/  UISETP.NE.U32.AND UP0, UPT, UR5, URZ, UPT ;  /* 0x000000ff0500728c */ /* 0x000fe8000bf05070 */
[----:B------:R-:W-:Y:S01]  /*5f40*/  UISETP.NE.AND.EX UP1, UPT, UR4, URZ, UPT, UP0 ;  /* 0x000000ff0400728c */ /* 0x000fe2000bf25300 */
[----:B------:R-:W-:Y:S01]  /*5f50*/  PLOP3.LUT P1, PT, PT, PT, UP2, 0x80, 0x8 ;  /* 0x000000000008781c */ /* 0x000fe20003f2f028 */
[----:B------:R-:W-:Y:S03]  /*5f60*/  UPLOP3.LUT UP0, UPT, UPT, UPT, UPT, 0x40, 0x4 ;  /* 0x000000000004789c */ /* 0x000fe60003f0e870 */
[----:B------:R-:W-:Y:S06]  /*5f70*/  @UP2 UPLOP3.LUT UP0, UPT, UPT, UPT, UP1, 0x80, 0x8 ;  /* 0x000000000008289c */ /* 0x000fec0003f0f010 */
[----:B------:R-:W-:Y:S01]  /*5f80*/  PLOP3.LUT P0, PT, PT, PT, UP0, 0x80, 0x8 ;  /* 0x000000000008781c */ /* 0x000fe20003f0f008 */
[----:B------:R-:W-:Y:S01]  /*5f90*/  @!UPT UIADD3 URZ, UPT, UPT, URZ, URZ, URZ ;  /* 0x000000fffffff290 */ /* 0x000fe2000fffe0ff */
[----:B------:R-:W-:Y:S11]  /*5fa0*/  BRA.U !UP1, `(.L_x_95) ;  /* 0x0000000109407547 */ /* 0x000ff6000b800000 */
[----:B------:R-:W-:Y:S01]  /*5fb0*/  UISETP.NE.U32.AND UP0, UPT, UR54, URZ, UPT ;  /* 0x000000ff3600728c */ /* 0x000fe2000bf05070 */
[----:B------:R-:W-:Y:S01]  /*5fc0*/  R2UR UR6, R67 ;  /* 0x00000000430672ca */ /* 0x000fe200000e0000 */
[----:B------:R-:W2:Y:S01]  /*5fd0*/  LDCU.64 UR8, c[0x0][0x358] ;  /* 0x00006b00ff0877ac */ /* 0x000ea20008000a00 */
[----:B------:R-:W-:Y:S02]  /*5fe0*/  HFMA2 R53, -RZ, RZ, 0, 5.9604644775390625e-08 ;  /* 0x00000001ff357431 */ /* 0x000fe400000001ff */
[----:B-1----:R-:W-:Y:S01]  /*5ff0*/  IMAD.MOV.U32 R0, RZ, RZ, 0x1 ;  /* 0x00000001ff007424 */ /* 0x002fe200078e00ff */
[----:B------:R-:W-:Y:S06]  /*6000*/  UISETP.NE.AND.EX UP0, UPT, UR55, URZ, UPT, UP0 ;  /* 0x000000ff3700728c */ /* 0x000fec000bf05300 */
[----:B------:R-:W-:Y:S05]  /*6010*/  PLOP3.LUT P3, PT, PT, PT, UP0, 0x80, 0x8 ;  /* 0x000000000008781c */ /* 0x000fea0003f6f008 */
[----:B------:R-:W1:Y:S01]  /*6020*/  @UP0 LDCU.64 UR4, c[0x0][0x888] ;  /* 0x00011100ff0407ac */ /* 0x000e620008000a00 */
[----:B------:R-:W-:Y:S07]  /*6030*/  @UP0 UIMAD UR6, UR36, UR6, URZ ;  /* 0x00000006240602a4 */ /* 0x000fee000f8e02ff */
[----:B------:R-:W-:Y:S01]  /*6040*/  @!P3 PRMT R53, R0, 0x7610, R53 ;  /* 0x000076100035b816 */ /* 0x000fe20000000035 */
[----:B-1----:R-:W-:Y:S06]  /*6050*/  @UP0 UIMAD.WIDE UR4, UR6, 0x4, UR4 ;  /* 0x00000004060408a5 */ /* 0x002fec000f8e0204 */
[----:B------:R-:W-:Y:S02]  /*6060*/  IMAD.U32 R2, RZ, RZ, UR4 ;  /* 0x00000004ff027e24 */ /* 0x000fe4000f8e00ff */
[----:B------:R-:W-:Y:S03]  /*6070*/  IMAD.U32 R3, RZ, RZ, UR5 ;  /* 0x00000005ff037e24 */ /* 0x000fe6000f8e00ff */
[----:B------:R-:W1:Y:S02]  /*6080*/  @!UP0 LDCU UR4, c[0x0][0x880] ;  /* 0x00011000ff0487ac */ /* 0x000e640008000800 */
[----:B--2--5:R2:W5:Y:S02]  /*6090*/  @P3 LDG.E R27, desc[UR8][R2.64] ;  /* 0x00000008021b3981 */ /* 0x024564000c1e1900 */
[----:B-12---:R-:W-:Y:S02]  /*60a0*/  @!P3 MOV R27, UR4 ;  /* 0x00000004001bbc02 */ /* 0x006fe40008000f00 */
.L_x_95:
[----:B------:R-:W-:Y:S05]  /*60b0*/  @!P4 BRA `(.L_x_96) ;  /* 0x000000000024c947 */ /* 0x000fea0003800000 */
[----:B------:R-:W-:Y:S01]  /*60c0*/  ISETP.NE.U32.AND P3, PT, R48, RZ, PT ;  /* 0x000000ff3000720c */ /* 0x000fe20003f65070 */
[----:B------:R-:W2:Y:S03]  /*60d0*/  LDCU.64 UR4, c[0x0][0x358] ;  /* 0x00006b00ff0477ac */ /* 0x000ea60008000a00 */
[----:B------:R-:W-:Y:S11]  /*60e0*/  ISETP.NE.AND.EX P3, PT, R49, RZ, PT, P3 ;  /* 0x000000ff3100720c */ /* 0x000ff60003f65330 */
[----:B------:R-:W-:Y:S02]  /*60f0*/  @!UPT UIADD3 URZ, UPT, UPT, URZ, URZ, URZ ;  /* 0x000000fffffff290 */ /* 0x000fe4000fffe0ff */
[----:B------:R-:W3:Y:S01]  /*6100*/  @P3 LDC.64 R2, c[0x0][0x8a8] ;  /* 0x00022a00ff023b82 */ /* 0x000ee20000000a00 */
[----:B-1----:R-:W-:Y:S04]  /*6110*/  @P3 IMAD R0, R50, UR36, RZ ;  /* 0x0000002432003c24 */ /* 0x002fe8000f8e02ff */
[----:B---3--:R-:W-:Y:S05]  /*6120*/  @P3 IMAD.WIDE R2, R0, 0x4, R2 ;  /* 0x0000000400023825 */ /* 0x008fea00078e0202 */
[----:B--2--5:R2:W5:Y:S02]  /*6130*/  @P3 LDG.E R24, desc[UR4][R2.64] ;  /* 0x0000000402183981 */ /* 0x024564000c1e1900 */
[----:B--2---:R-:W3:Y:S02]  /*6140*/  @!P3 LDC R24, c[0x0][0x8a0] ;  /* 0x00022800ff18bb82 */ /* 0x004ee40000000800 */
.L_x_96:
[----:B-----5:R-:W-:Y:S01]  /*6150*/  FSETP.NEU.AND P3, PT, R27, RZ, PT ;  /* 0x000000ff1b00720b */ /* 0x020fe20003f6d000 */
[----:B------:R-:W-:Y:S01]  /*6160*/  IMAD.SHL.U32 R74, R52, 0x4, RZ ;  /* 0x00000004344a7824 */ /* 0x000fe200078e00ff */
[----:B------:R-:W-:Y:S01]  /*6170*/  SEL R4, RZ, 0xffffffff, P2 ;  /* 0xffffffffff047807 */ /* 0x000fe20001000000 */
[----:B------:R-:W-:Y:S01]  /*6180*/  BSSY B1, `(.L_x_97) ;  /* 0x0000044000017945 */ /* 0x000fe20003800000 */
[----:B------:R-:W-:Y:S01]  /*6190*/  @P1 LOP3.LUT P2, RZ, R53, 0xff, RZ, 0xc0, !PT ;  /* 0x000000ff35ff1812 */ /* 0x000fe2000784c0ff */
[----:B------:R-:W-:Y:S01]  /*61a0*/  VIADD R70, R74, UR44 ;  /* 0x0000002c4a467c36 */ /* 0x000fe20008000000 */
[----:B-1----:R-:W-:Y:S01]  /*61b0*/  @P1 SEL R0, RZ, 0xffffffff, P3 ;  /* 0xffffffffff001807 */ /* 0x002fe20001800000 */
[----:B------:R-:W-:Y:S01]  /*61c0*/  IMAD.MOV.U32 R75, RZ, RZ, 0x1 ;  /* 0x00000001ff4b7424 */ /* 0x000fe200078e00ff */
[----:B------:R-:W-:Y:S01]  /*61d0*/  LOP3.LUT R62, R62, 0x1, RZ, 0x3c, !PT ;  /* 0x000000013e3e7812 */ /* 0x000fe200078e3cff */
[----:B------:R-:W-:Y:S01]  /*61e0*/  IMAD.MOV.U32 R73, RZ, RZ, RZ ;  /* 0x000000ffff497224 */ /* 0x000fe200078e00ff */
[----:B------:R-:W-:Y:S02]  /*61f0*/  @P0 SEL R0, R4, R0, !P2 ;  /* 0x0000000004000207 */ /* 0x000fe40005000000 */
[----:B------:R-:W-:Y:S02]  /*6200*/  CS2R R38, SRZ ;  /* 0x0000000000267805 */ /* 0x000fe4000001ff00 */
[----:B------:R-:W-:Y:S02]  /*6210*/  LEA R26, R22, UR44, 0x3 ;  /* 0x0000002c161a7c11 */ /* 0x000fe4000f8e18ff */
[----:B------:R-:W-:Y:S02]  /*6220*/  CS2R R36, SRZ ;  /* 0x0000000000247805 */ /* 0x000fe4000001ff00 */
[----:B------:R-:W-:Y:S02]  /*6230*/  @P1 LOP3.LUT R0, R0, 0x1, RZ, 0xc0, !PT ;  /* 0x0000000100001812 */ /* 0x000fe400078ec0ff */
[----:B------:R-:W-:Y:S02]  /*6240*/  CS2R R34, SRZ ;  /* 0x0000000000227805 */ /* 0x000fe4000001ff00 */
[----:B------:R-:W-:Y:S02]  /*6250*/  SHF.L.U32 R2, R61, 0x1f, RZ ;  /* 0x0000001f3d027819 */ /* 0x000fe400000006ff */
[----:B------:R-:W-:Y:S02]  /*6260*/  CS2R R32, SRZ ;  /* 0x0000000000207805 */ /* 0x000fe4000001ff00 */
[----:B------:R-:W-:Y:S02]  /*6270*/  ISETP.NE.U32.OR P6, PT, R0, 0x1, !P1 ;  /* 0x000000010000780c */ /* 0x000fe40004fc5470 */
[----:B------:R-:W-:Y:S02]  /*6280*/  CS2R R42, SRZ ;  /* 0x00000000002a7805 */ /* 0x000fe4000001ff00 */
[----:B------:R-:W-:Y:S02]  /*6290*/  PLOP3.LUT P2, PT, PT, PT, UP1, 0x80, 0x8 ;  /* 0x000000000008781c */ /* 0x000fe40003f4f018 */
[----:B------:R-:W-:Y:S02]  /*62a0*/  CS2R R40, SRZ ;  /* 0x0000000000287805 */ /* 0x000fe4000001ff00 */
[----:B------:R-:W-:Y:S02]  /*62b0*/  LEA.HI R25, R22, R22, RZ, 0x1 ;  /* 0x0000001616197211 */ /* 0x000fe400078f08ff */
[----:B------:R-:W-:Y:S02]  /*62c0*/  CS2R R46, SRZ ;  /* 0x00000000002e7805 */ /* 0x000fe4000001ff00 */
[----:B------:R-:W-:Y:S02]  /*62d0*/  LOP3.LUT P4, R58, R53, 0xff, RZ, 0xc0, !PT ;  /* 0x000000ff353a7812 */ /* 0x000fe4000788c0ff */
[----:B------:R-:W-:Y:S02]  /*62e0*/  CS2R R44, SRZ ;  /* 0x00000000002c7805 */ /* 0x000fe4000001ff00 */
[----:B------:R-:W-:Y:S01]  /*62f0*/  SEL R3, RZ, 0xffffffff, P3 ;  /* 0xffffffffff037807 */ /* 0x000fe20001800000 */
[----:B------:R-:W-:Y:S01]  /*6300*/  VIADD R71, R70, 0x400 ;  /* 0x0000040046477836 */ /* 0x000fe20000000000 */
[----:B------:R-:W-:Y:S01]  /*6310*/  P2R R68, PR, RZ, 0x40 ;  /* 0x00000040ff447803 */ /* 0x000fe20000000000 */
[----:B------:R-:W-:Y:S01]  /*6320*/  IMAD.IADD R69, R63, 0x1, R70 ;  /* 0x000000013f457824 */ /* 0x000fe200078e0246 */
[----:B------:R-:W-:Y:S02]  /*6330*/  @P6 SHF.L.U32 R0, R62, 0x1f, RZ ;  /* 0x0000001f3e006819 */ /* 0x000fe400000006ff */
[----:B------:R-:W-:Y:S02]  /*6340*/  @P2 SEL R3, R4, R3, !P4 ;  /* 0x0000000304032207 */ /* 0x000fe40006000000 */
[----:B------:R1:W2:Y:S02]  /*6350*/  @P6 SYNCS.PHASECHK.TRANS64.TRYWAIT P1, [UR44+0x40], R0 ;  /* 0x00004000ff0065a7 */ /* 0x0002a4000802112c */
[----:B------:R-:W-:Y:S04]  /*6360*/  LOP3.LUT R3, R3, 0x1, RZ, 0xc0, !PT ;  /* 0x0000000103037812 */ /* 0x000fe800078ec0ff */
[----:B------:R-:W-:Y:S04]  /*6370*/  ISETP.NE.U32.AND P5, PT, R3, 0x1, PT ;  /* 0x000000010300780c */ /* 0x000fe80003fa5070 */
[----:B------:R-:W-:Y:S01]  /*6380*/  P2R R76, PR, RZ, 0x20 ;  /* 0x00000020ff4c7803 */ /* 0x000fe20000000000 */
[----:B------:R4:W3:Y:S01]  /*6390*/  SYNCS.PHASECHK.TRANS64.TRYWAIT P0, [R26+URZ+0xb0], R2 ;  /* 0x0000b0021a0075a7 */ /* 0x0008e200080011ff */
[C---:B-1----:R-:W-:Y:S01]  /*63a0*/  IMAD.SHL.U32 R0, R25.reuse, 0x40, RZ ;  /* 0x0000004019007824 */ /* 0x042fe200078e00ff */
[----:B------:R-:W-:Y:S04]  /*63b0*/  LOP3.LUT R25, R25, 0xffe, RZ, 0xc0, !PT ;  /* 0x00000ffe19197812 */ /* 0x000fe800078ec0ff */
[----:B------:R-:W-:Y:S01]  /*63c0*/  LOP3.LUT R0, R0, 0xffffff80, RZ, 0xc0, !PT ;  /* 0xffffff8000007812 */ /* 0x000fe200078ec0ff */
[----:B------:R-:W-:Y:S04]  /*63d0*/  IMAD.IADD R25, R22, 0x1, -R25 ;  /* 0x0000000116197824 */ /* 0x000fe800078e0a19 */
[----:B------:R-:W-:Y:S04]  /*63e0*/  IMAD.IADD R0, R23, 0x1, R0 ;  /* 0x0000000117007824 */ /* 0x000fe800078e0200 */
[----:B------:R-:W-:Y:S01]  /*63f0*/  IMAD R25, R25, 0x100000, R0 ;  /* 0x0010000019197824 */ /* 0x000fe200078e0200 */
[----:B--2---:R-:W-:Y:S01]  /*6400*/  @P6 SEL R75, RZ, 0x1, !P1 ;  /* 0x00000001ff4b6807 */ /* 0x004fe20004800000 */
[----:B----4-:R-:W-:Y:S06]  /*6410*/  @!P6 BRA `(.L_x_98) ;  /* 0x000000000068e947 */ /* 0x010fec0003800000 */
[C---:B------:R-:W-:Y:S01]  /*6420*/  @P5 IMAD R5, R64.reuse, 0x4, R71 ;  /* 0x0000000440055824 */ /* 0x040fe200078e0247 */
[----:B------:R-:W-:Y:S01]  /*6430*/  ISETP.NE.AND P1, PT, R75, RZ, PT ;  /* 0x000000ff4b00720c */ /* 0x000fe20003f25270 */
[----:B------:R-:W-:Y:S01]  /*6440*/  @P5 IMAD R4, R64, 0x4, R70 ;  /* 0x0000000440045824 */ /* 0x000fe200078e0246 */
[----:B------:R-:W-:Y:S01]  /*6450*/  BSSY B0, `(.L_x_99) ;  /* 0x000000e000007945 */ /* 0x000fe20003800000 */
[----:B------:R-:W-:Y:S01]  /*6460*/  IMAD.MOV.U32 R38, RZ, RZ, RZ ;  /* 0x000000ffff267224 */ /* 0x000fe200078e00ff */
[----:B------:R-:W-:Y:S01]  /*6470*/  CS2R R34, SRZ ;  /* 0x0000000000227805 */ /* 0x000fe2000001ff00 */
[----:B------:R-:W-:Y:S01]  /*6480*/  @P5 IMAD.IADD R5, R63, 0x1, R5 ;  /* 0x000000013f055824 */ /* 0x000fe200078e0205 */
[----:B------:R-:W-:Y:S02]  /*6490*/  CS2R R32, SRZ ;  /* 0x0000000000207805 */ /* 0x000fe4000001ff00 */
[----:B------:R-:W-:Y:S02]  /*64a0*/  CS2R R36, SRZ ;  /* 0x0000000000247805 */ /* 0x000fe4000001ff00 */
[----:B------:R-:W-:Y:S02]  /*64b0*/  CS2R R46, SRZ ;  /* 0x00000000002e7805 */ /* 0x000fe4000001ff00 */
[----:B------:R-:W-:Y:S02]  /*64c0*/  CS2R R44, SRZ ;  /* 0x00000000002c7805 */ /* 0x000fe4000001ff00 */
[----:B------:R-:W-:Y:S02]  /*64d0*/  CS2R R42, SRZ ;  /* 0x00000000002a7805 */ /* 0x000fe4000001ff00 */
[----:B------:R-:W-:Y:S01]  /*64e0*/  CS2R R40, SRZ ;  /* 0x0000000000287805 */ /* 0x000fe2000001ff00 */
[----:B------:R-:W-:Y:S06]  /*64f0*/  @P1 BRA `(.L_x_100) ;  /* 0x00000000000c1947 */ /* 0x000fec0003800000 */
[----:B------:R-:W-:Y:S04]  /*6500*/  SHF.L.U32 R3, R62, 0x1f, RZ ;  /* 0x0000001f3e037819 */ /* 0x000fe800000006ff */
[----:B------:R-:W1:Y:S02]  /*6510*/  SYNCS.PHASECHK.TRANS64.TRYWAIT P1, [UR44+0x40], R3 ;  /* 0x00004003ff0075a7 */ /* 0x000e64000802112c */
[----:B-1----:R-:W-:Y:S05]  /*6520*/  @!P1 BRA `(.L_x_101) ;  /* 0x0000003000949947 */ /* 0x002fea0003800000 */
.L_x_100:
[----:B------:R-:W-:Y:S05]  /*6530*/  BSYNC B0 ;  /* 0x0000000000007941 */ /* 0x000fea0003800000 */
.L_x_99:
[----:B------:R-:W-:Y:S01]  /*6540*/  ISETP.NE.AND P1, PT, R76, RZ, PT ;  /* 0x000000ff4c00720c */ /* 0x000fe20003f25270 */
[----:B------:R-:W-:Y:S11]  /*6550*/  HFMA2 R73, -RZ, RZ, 0, 5.9604644775390625e-08 ;  /* 0x00000001ff497431 */ /* 0x000ff600000001ff */
[----:B------:R-:W-:Y:S01]  /*6560*/  @!UPT UIADD3 URZ, UPT, UPT, URZ, URZ, URZ ;  /* 0x000000fffffff290 */ /* 0x000fe2000fffe0ff */
[----:B------:R-:W-:Y:S05]  /*6570*/  @P1 WARPSYNC.ALL ;  /* 0x0000000000001948 */ /* 0x000fea0003800000 */
[----:B------:R2:W4:Y:S04]  /*6580*/  @P1 LDSM.16.M88.4 R32, [R4+0x400] ;  /* 0x000400000420183b */ /* 0x0005280000000200 */
[----:B------:R2:W1:Y:S04]  /*6590*/  @P1 LDSM.16.M88.4 R36, [R5] ;  /* 0x000000000524183b */ /* 0x0004680000000200 */
[----:B------:R2:W1:Y:S04]  /*65a0*/  @P1 LDSM.16.M88.4 R44, [R74+UR44+0x400] ;  /* 0x0004002c4a2c183b */ /* 0x0004680008000200 */
[----:B------:R2:W1:Y:S02]  /*65b0*/  @P1 LDSM.16.M88.4 R40, [R69+0x400] ;  /* 0x000400004528183b */ /* 0x0004640000000200 */
.L_x_98:
[----:B------:R-:W-:Y:S05]  /*65c0*/  BSYNC B1 ;  /* 0x0000000000017941 */ /* 0x000fea0003800000 */
.L_x_97:
[----:B-1----:R-:W-:Y:S04]  /*65d0*/  SHF.R.U32.HI R0, RZ, 0x15, R25 ;  /* 0x00000015ff007819 */ /* 0x002fe80000011619 */
[----:B------:R-:W-:Y:S01]  /*65e0*/  LOP3.LUT P1, RZ, R0, 0x3, R54, 0x48, !PT ;  /* 0x0000000300ff7812 */ /* 0x000fe20007824836 */
[----:B------:R-:W-:Y:S01]  /*65f0*/  @!UPT UIADD3 URZ, UPT, UPT, URZ, URZ, URZ ;  /* 0x000000fffffff290 */ /* 0x000fe2000fffe0ff */
[----:B---3--:R-:W-:Y:S11]  /*6600*/  @P0 BRA `(.L_x_102) ;  /* 0x0000000000080947 */ /* 0x008ff60003800000 */
[----:B------:R-:W1:Y:S02]  /*6610*/  SYNCS.PHASECHK.TRANS64.TRYWAIT P0, [R26+URZ+0xb0], R2 ;  /* 0x0000b0021a0075a7 */ /* 0x000e6400080011ff */
[----:B-1----:R-:W-:Y:S05]  /*6620*/  @!P0 BRA `(.L_x_103) ;  /* 0x00000030006c8947 */ /* 0x002fea0003800000 */
.L_x_102:
[----:B------:R-:W-:Y:S05]  /*6630*/  @!P1 BRA `(.L_x_104) ;  /* 0x0000000000409947 */ /* 0x000fea0003800000 */
[----:B------:R-:W2:Y:S01]  /*6640*/  LDCU.64 UR8, c[0x4][0x70] ;  /* 0x01000e00ff0877ac */ /* 0x000ea20008000a00 */
[----:B------:R-:W-:Y:S01]  /*6650*/  MOV R3, 0x0 ;  /* 0x0000000000037802 */ /* 0x000fe20000000f00 */
[----:B------:R-:W-:Y:S02]  /*6660*/  HFMA2 R12, -RZ, RZ, 0, 5.9604644775390625e-08 ;  /* 0x00000001ff0c7431 */ /* 0x000fe400000001ff */
[----:B------:R-:W-:Y:S02]  /*6670*/  IMAD.MOV.U32 R8, RZ, RZ, 0x192 ;  /* 0x00000192ff087424 */ /* 0x000fe400078e00ff */
[----:B------:R-:W-:Y:S01]  /*6680*/  IMAD.MOV.U32 R13, RZ, RZ, RZ ;  /* 0x000000ffff0d7224 */ /* 0x000fe200078e00ff */
[----:B------:R-:W3:Y:S01]  /*6690*/  LDCU.64 UR6, c[0x4][0x78] ;  /* 0x01000f00ff0677ac */ /* 0x000ee20008000a00 */
[----:B-1----:R-:W1:Y:S01]  /*66a0*/  LDC.64 R2, c[0x4][R3] ;  /* 0x0100000003027b82 */ /* 0x002e620000000a00 */
[----:B------:R-:W5:Y:S01]  /*66b0*/  LDCU.64 UR4, c[0x4][0x10] ;  /* 0x01000200ff0477ac */ /* 0x000f620008000a00 */
[----:B--2---:R-:W-:Y:S01]  /*66c0*/  MOV R5, UR9 ;  /* 0x0000000900057c02 */ /* 0x004fe20008000f00 */
[----:B------:R-:W-:Y:S01]  /*66d0*/  IMAD.U32 R4, RZ, RZ, UR8 ;  /* 0x00000008ff047e24 */ /* 0x000fe2000f8e00ff */
[----:B---3--:R-:W-:Y:S01]  /*66e0*/  MOV R7, UR7 ;  /* 0x0000000700077c02 */ /* 0x008fe20008000f00 */
[----:B------:R-:W-:Y:S01]  /*66f0*/  IMAD.U32 R6, RZ, RZ, UR6 ;  /* 0x00000006ff067e24 */ /* 0x000fe2000f8e00ff */
[----:B-----5:R-:W-:Y:S01]  /*6700*/  MOV R11, UR5 ;  /* 0x00000005000b7c02 */ /* 0x020fe20008000f00 */
[----:B------:R-:W-:Y:S02]  /*6710*/  IMAD.U32 R10, RZ, RZ, UR4 ;  /* 0x00000004ff0a7e24 */ /* 0x000fe4000f8e00ff */
[----:B------:R-:W-:Y:S07]  /*6720*/  LEPC R20, `(.L_x_104) ;  /* 0x000000001014794e */ /* 0x000fee0000000000 */
[----:B-1--4-:R-:W-:Y:S05]  /*6730*/  CALL.ABS.NOINC R2 ;  /* 0x0000000002007343 */ /* 0x012fea0003c00000 */
.L_x_104:
[----:B------:R-:W-:Y:S01]  /*6740*/  LOP3.LUT R20, R44, 0xffffe000, RZ, 0xc0, !PT ;  /* 0xffffe0002c147812 */ /* 0x000fe200078ec0ff */
[----:B------:R-:W-:Y:S05]  /*6750*/  WARPSYNC.ALL ;  /* 0x0000000000007948 */ /* 0x000fea0003800000 */
[----:B------:R-:W-:Y:S01]  /*6760*/  R2UR UR4, R25 ;  /* 0x00000000190472ca */ /* 0x000fe200000e0000 */
[----:B------:R-:W-:Y:S01]  /*6770*/  IMAD.SHL.U32 R77, R64, 0x4, RZ ;  /* 0x00000004404d7824 */ /* 0x000fe200078e00ff */
[----:B------:R-:W-:Y:S01]  /*6780*/  LOP3.LUT R21, R45, 0xffffe000, RZ, 0xc0, !PT ;  /* 0xffffe0002d157812 */ /* 0x000fe200078ec0ff */
[----:B------:R-:W-:Y:S01]  /*6790*/  BSSY.RECONVERGENT B0, `(.L_x_105) ;  /* 0x0000059000007945 */ /* 0x000fe20003800200 */
[----:B------:R-:W-:Y:S02]  /*67a0*/  ISETP.NE.AND P0, PT, R65, RZ, PT ;  /* 0x000000ff4100720c */ /* 0x000fe40003f05270 */
[----:B------:R-:W-:Y:S05]  /*67b0*/  IADD3 R71, PT, PT, R71, R77, RZ ;  /* 0x0000004d47477210 */ /* 0x000fea0007ffe0ff */
[----:B------:R-:W-:Y:S02]  /*67c0*/  IMAD.IADD R72, R63, 0x1, R71 ;  /* 0x000000013f487824 */ /* 0x000fe400078e0247 */
[----:B--2---:R-:W2:Y:S02]  /*67d0*/  LDTM.16dp128bit.x8 R4, tmem[UR4] ;  /* 0x00000004000479ee */ /* 0x004ea40008180000 */
[C---:B--2---:R-:W-:Y:S01]  /*67e0*/  FMUL R0, R24.reuse, R4 ;  /* 0x0000000418007220 */ /* 0x044fe20000400000 */
[C---:B-1----:R-:W-:Y:S01]  /*67f0*/  FMUL R2, R24.reuse, R5 ;  /* 0x0000000518027220 */ /* 0x042fe20000400000 */
[C---:B------:R-:W-:Y:S01]  /*6800*/  FMUL R3, R24.reuse, R6 ;  /* 0x0000000618037220 */ /* 0x040fe20000400000 */
[----:B------:R-:W-:Y:S01]  /*6810*/  FMUL R4, R24, R8 ;  /* 0x0000000818047220 */ /* 0x000fe20000400000 */
[C---:B------:R-:W-:Y:S01]  /*6820*/  FFMA R28, R27.reuse, R20, R0 ;  /* 0x000000141b1c7223 */ /* 0x040fe20000000000 */
[----:B------:R-:W-:Y:S01]  /*6830*/  LOP3.LUT R0, R46, 0xffffe000, RZ, 0xc0, !PT ;  /* 0xffffe0002e007812 */ /* 0x000fe200078ec0ff */
[----:B------:R-:W-:Y:S01]  /*6840*/  FFMA R29, R27, R21, R2 ;  /* 0x000000151b1d7223 */ /* 0x000fe20000000002 */
[----:B------:R-:W-:Y:S01]  /*6850*/  LOP3.LUT R2, R47, 0xffffe000, RZ, 0xc0, !PT ;  /* 0xffffe0002f027812 */ /* 0x000fe200078ec0ff */
[C---:B------:R-:W-:Y:S01]  /*6860*/  FMUL R5, R24.reuse, R9 ;  /* 0x0000000918057220 */ /* 0x040fe20000400000 */
[----:B------:R-:W-:Y:S01]  /*6870*/  F2FP.TF32.F32.PACK_B R28, R28 ;  /* 0x0000001cff1c723e */ /* 0x000fe200024050ff */
[C---:B------:R-:W-:Y:S01]  /*6880*/  FMUL R8, R24.reuse, R12 ;  /* 0x0000000c18087220 */ /* 0x040fe20000400000 */
[----:B------:R-:W-:Y:S01]  /*6890*/  F2FP.TF32.F32.PACK_B R29, R29 ;  /* 0x0000001dff1d723e */ /* 0x000fe200024050ff */
[C---:B------:R-:W-:Y:S01]  /*68a0*/  FMUL R9, R24.reuse, R13 ;  /* 0x0000000d18097220 */ /* 0x040fe20000400000 */
[----:B------:R-:W-:Y:S01]  /*68b0*/  FMUL R12, R24, R16 ;  /* 0x00000010180c7220 */ /* 0x000fe20000400000 */
[----:B------:R-:W-:Y:S01]  /*68c0*/  LOP3.LUT R16, R40, 0xffffe000, RZ, 0xc0, !PT ;  /* 0xffffe00028107812 */ /* 0x000fe200078ec0ff */
[C---:B------:R-:W-:Y:S01]  /*68d0*/  FMUL R7, R24.reuse, R7 ;  /* 0x0000000718077220 */ /* 0x040fe20000400000 */
[----:B------:R-:W-:Y:S01]  /*68e0*/  FMUL R13, R24, R17 ;  /* 0x00000011180d7220 */ /* 0x000fe20000400000 */
[----:B------:R-:W-:Y:S01]  /*68f0*/  LOP3.LUT R17, R41, 0xffffe000, RZ, 0xc0, !PT ;  /* 0xffffe00029117812 */ /* 0x000fe200078ec0ff */
[----:B------:R-:W-:Y:S01]  /*6900*/  FFMA R30, R27, R0, R3 ;  /* 0x000000001b1e7223 */ /* 0x000fe20000000003 */
[----:B------:R-:W-:Y:S01]  /*6910*/  LOP3.LUT R0, R42, 0xffffe000, RZ, 0xc0, !PT ;  /* 0xffffe0002a007812 */ /* 0x000fe200078ec0ff */
[----:B------:R-:W-:Y:S01]  /*6920*/  FMUL R6, R24, R10 ;  /* 0x0000000a18067220 */ /* 0x000fe20000400000 */
[----:B----4-:R-:W-:Y:S01]  /*6930*/  LOP3.LUT R3, R33, 0xffffe000, RZ, 0xc0, !PT ;  /* 0xffffe00021037812 */ /* 0x010fe200078ec0ff */
[----:B------:R-:W-:Y:S01]  /*6940*/  FFMA R31, R27, R2, R7 ;  /* 0x000000021b1f7223 */ /* 0x000fe20000000007 */
[----:B------:R-:W-:Y:S01]  /*6950*/  LOP3.LUT R2, R43, 0xffffe000, RZ, 0xc0, !PT ;  /* 0xffffe0002b027812 */ /* 0x000fe200078ec0ff */
[C---:B------:R-:W-:Y:S01]  /*6960*/  FFMA R4, R27.reuse, R16, R4 ;  /* 0x000000101b047223 */ /* 0x040fe20000000004 */
[----:B------:R-:W-:Y:S01]  /*6970*/  LOP3.LUT R16, R34, 0xffffe000, RZ, 0xc0, !PT ;  /* 0xffffe00022107812 */ /* 0x000fe200078ec0ff */
[C---:B------:R-:W-:Y:S01]  /*6980*/  FFMA R5, R27.reuse, R17, R5 ;  /* 0x000000111b057223 */ /* 0x040fe20000000005 */
[----:B------:R-:W-:Y:S01]  /*6990*/  F2FP.TF32.F32.PACK_B R30, R30 ;  /* 0x0000001eff1e723e */ /* 0x000fe200024050ff */
[C---:B------:R-:W-:Y:S01]  /*69a0*/  FFMA R6, R27.reuse, R0, R6 ;  /* 0x000000001b067223 */ /* 0x040fe20000000006 */
[----:B------:R-:W-:Y:S01]  /*69b0*/  LOP3.LUT R0, R32, 0xffffe000, RZ, 0xc0, !PT ;  /* 0xffffe00020007812 */ /* 0x000fe200078ec0ff */
[C---:B------:R-:W-:Y:S01]  /*69c0*/  FMUL R11, R24.reuse, R11 ;  /* 0x0000000b180b7220 */ /* 0x040fe20000400000 */
[----:B------:R-:W-:Y:S01]  /*69d0*/  F2FP.TF32.F32.PACK_B R31, R31 ;  /* 0x0000001fff1f723e */ /* 0x000fe200024050ff */
[----:B------:R-:W-:Y:S01]  /*69e0*/  FMUL R10, R24, R14 ;  /* 0x0000000e180a7220 */ /* 0x000fe20000400000 */
[----:B------:R-:W-:Y:S01]  /*69f0*/  F2FP.TF32.F32.PACK_B R4, R4 ;  /* 0x00000004ff04723e */ /* 0x000fe200024050ff */
[----:B------:R-:W-:Y:S01]  /*6a00*/  FFMA R7, R27, R2, R11 ;  /* 0x000000021b077223 */ /* 0x000fe2000000000b */
[----:B------:R-:W-:Y:S01]  /*6a10*/  LOP3.LUT R2, R35, 0xffffe000, RZ, 0xc0, !PT ;  /* 0xffffe00023027812 */ /* 0x000fe200078ec0ff */
[C---:B------:R-:W-:Y:S01]  /*6a20*/  FFMA R8, R27.reuse, R0, R8 ;  /* 0x000000001b087223 */ /* 0x040fe20000000008 */
[----:B------:R-:W-:Y:S01]  /*6a30*/  LOP3.LUT R0, R36, 0xffffe000, RZ, 0xc0, !PT ;  /* 0xffffe00024007812 */ /* 0x000fe200078ec0ff */
[----:B------:R1:W-:Y:S01]  /*6a40*/  STSM.16.M88.4 [R70+0x400], R28 ;  /* 0x0004001c46007844 */ /* 0x0003e20000000200 */
[----:B------:R-:W-:Y:S01]  /*6a50*/  F2FP.TF32.F32.PACK_B R5, R5 ;  /* 0x00000005ff05723e */ /* 0x000fe200024050ff */
[----:B------:R-:W-:Y:S01]  /*6a60*/  FMUL R15, R24, R15 ;  /* 0x0000000f180f7220 */ /* 0x000fe20000400000 */
[----:B------:R-:W-:Y:S01]  /*6a70*/  F2FP.TF32.F32.PACK_B R6, R6 ;  /* 0x00000006ff06723e */ /* 0x000fe200024050ff */
[C---:B------:R-:W-:Y:S01]  /*6a80*/  FFMA R9, R27.reuse, R3, R9 ;  /* 0x000000031b097223 */ /* 0x040fe20000000009 */
[C---:B------:R-:W-:Y:S01]  /*6a90*/  FFMA R10, R27.reuse, R16, R10 ;  /* 0x000000101b0a7223 */ /* 0x040fe2000000000a */
[----:B------:R-:W-:Y:S01]  /*6aa0*/  FFMA R11, R27, R2, R15 ;  /* 0x000000021b0b7223 */ /* 0x000fe2000000000f */
[----:B------:R-:W-:Y:S01]  /*6ab0*/  LOP3.LUT R2, R37, 0xffffe000, RZ, 0xc0, !PT ;  /* 0xffffe00025027812 */ /* 0x000fe200078ec0ff */
[----:B------:R-:W-:Y:S01]  /*6ac0*/  FFMA R12, R27, R0, R12 ;  /* 0x000000001b0c7223 */ /* 0x000fe2000000000c */
[----:B------:R-:W-:Y:S01]  /*6ad0*/  LOP3.LUT R3, R38, 0xffffe000, RZ, 0xc0, !PT ;  /* 0xffffe00026037812 */ /* 0x000fe200078ec0ff */
[C---:B------:R-:W-:Y:S01]  /*6ae0*/  FMUL R14, R24.reuse, R18 ;  /* 0x00000012180e7220 */ /* 0x040fe20000400000 */
[----:B------:R-:W-:Y:S01]  /*6af0*/  LOP3.LUT R0, R39, 0xffffe000, RZ, 0xc0, !PT ;  /* 0xffffe00027007812 */ /* 0x000fe200078ec0ff */
[----:B------:R-:W-:Y:S01]  /*6b00*/  FMUL R19, R24, R19 ;  /* 0x0000001318137220 */ /* 0x000fe20000400000 */
[----:B------:R-:W-:Y:S01]  /*6b10*/  F2FP.TF32.F32.PACK_B R7, R7 ;  /* 0x00000007ff07723e */ /* 0x000fe200024050ff */
[C---:B------:R-:W-:Y:S01]  /*6b20*/  FFMA R13, R27.reuse, R2, R13 ;  /* 0x000000021b0d7223 */ /* 0x040fe2000000000d */
[C---:B------:R-:W-:Y:S01]  /*6b30*/  FFMA R14, R27.reuse, R3, R14 ;  /* 0x000000031b0e7223 */ /* 0x040fe2000000000e */
[----:B------:R-:W-:Y:S01]  /*6b40*/  FFMA R15, R27, R0, R19 ;  /* 0x000000001b0f7223 */ /* 0x000fe20000000013 */
[----:B------:R-:W-:Y:S01]  /*6b50*/  F2FP.TF32.F32.PACK_B R8, R8 ;  /* 0x00000008ff08723e */ /* 0x000fe200024050ff */
[----:B------:R1:W-:Y:S01]  /*6b60*/  STSM.16.M88.4 [R69+0x400], R4 ;  /* 0x0004000445007844 */ /* 0x0003e20000000200 */
[----:B------:R-:W-:Y:S02]  /*6b70*/  F2FP.TF32.F32.PACK_B R9, R9 ;  /* 0x00000009ff09723e */ /* 0x000fe400024050ff */
[----:B------:R-:W-:Y:S02]  /*6b80*/  F2FP.TF32.F32.PACK_B R10, R10 ;  /* 0x0000000aff0a723e */ /* 0x000fe400024050ff */
[----:B------:R-:W-:Y:S02]  /*6b90*/  F2FP.TF32.F32.PACK_B R11, R11 ;  /* 0x0000000bff0b723e */ /* 0x000fe400024050ff */
[----:B------:R-:W-:Y:S02]  /*6ba0*/  F2FP.TF32.F32.PACK_B R12, R12 ;  /* 0x0000000cff0c723e */ /* 0x000fe400024050ff */
[----:B------:R-:W-:Y:S01]  /*6bb0*/  F2FP.TF32.F32.PACK_B R13, R13 ;  /* 0x0000000dff0d723e */ /* 0x000fe200024050ff */
[----:B------:R1:W-:Y:S01]  /*6bc0*/  STSM.16.M88.4 [R71], R8 ;  /* 0x0000000847007844 */ /* 0x0003e20000000200 */
[----:B------:R-:W-:Y:S02]  /*6bd0*/  F2FP.TF32.F32.PACK_B R14, R14 ;  /* 0x0000000eff0e723e */ /* 0x000fe400024050ff */
[----:B------:R-:W-:Y:S05]  /*6be0*/  F2FP.TF32.F32.PACK_B R15, R15 ;  /* 0x0000000fff0f723e */ /* 0x000fea00024050ff */
[----:B------:R1:W-:Y:S01]  /*6bf0*/  STSM.16.M88.4 [R72], R12 ;  /* 0x0000000c48007844 */ /* 0x0003e20000000200 */
[----:B------:R-:W-:Y:S01]  /*6c00*/  @!PT LDS RZ, [RZ] ;  /* 0x00000000fffff984 */ /* 0x000fe20000000800 */
[----:B------:R-:W-:Y:S01]  /*6c10*/  @!PT LDS RZ, [RZ] ;  /* 0x00000000fffff984 */ /* 0x000fe20000000800 */
[----:B------:R-:W-:Y:S01]  /*6c20*/  @!PT LDS RZ, [RZ] ;  /* 0x00000000fffff984 */ /* 0x000fe20000000800 */
[----:B------:R-:W-:Y:S01]  /*6c30*/  @!PT LDS RZ, [RZ] ;  /* 0x00000000fffff984 */ /* 0x000fe20000000800 */
[----:B------:R2:W-:Y:S07]  /*6c40*/  MEMBAR.ALL.CTA ;  /* 0x0000000000007992 */ /* 0x0005ee0000008000 */
[----:B--2---:R-:W2:Y:S02]  /*6c50*/  FENCE.VIEW.ASYNC.S ;  /* 0x00000000000073c6 */ /* 0x004ea40000000000 */
[----:B--2---:R-:W-:Y:S06]  /*6c60*/  BAR.SYNC.DEFER_BLOCKING 0x1, 0x80 ;  /* 0x0042000000007b1d */ /* 0x004fec0000010000 */
[----:B------:R-:W-:Y:S05]  /*6c70*/  @P0 BRA `(.L_x_106) ;  /* 0x0000000000280947 */ /* 0x000fea0003800000 */
[----:B------:R-:W2:Y:S01]  /*6c80*/  LDCU.64 UR6, c[0x0][0x348] ;  /* 0x00006900ff0677ac */ /* 0x000ea20008000a00 */
[----:B------:R-:W-:Y:S01]  /*6c90*/  UIADD3 UR4, UPT, UPT, UR44, 0x400, URZ ;  /* 0x000004002c047890 */ /* 0x000fe2000fffe0ff */
[----:B------:R-:W-:Y:S05]  /*6ca0*/  UMOV UR51, UR36 ;  /* 0x0000002400337c82 */ /* 0x000fea0008000000 */
[----:B------:R-:W-:Y:S04]  /*6cb0*/  MOV R57, UR4 ;  /* 0x0000000400397c02 */ /* 0x000fe80008000f00 */
[----:B------:R-:W-:Y:S01]  /*6cc0*/  R2UR UR48, R57 ;  /* 0x00000000393072ca */ /* 0x000fe200000e0000 */
[----:B--2---:R-:W-:Y:S04]  /*6cd0*/  UIADD3 UR4, UP0, UPT, UR6, 0x680, URZ ;  /* 0x0000068006047890 */ /* 0x004fe8000ff1e0ff */
[----:B------:R-:W-:Y:S09]  /*6ce0*/  UIADD3.X UR5, UPT, UPT, URZ, UR7, URZ, UP0, !UPT ;  /* 0x00000007ff057290 */ /* 0x000ff200087fe4ff */
[----:B------:R2:W-:Y:S01]  /*6cf0*/  UTMASTG.3D [UR48], [UR4] ;  /* 0x00000030040073b5 */ /* 0x0005e20008010000 */
[----:B------:R0:W-:Y:S01]  /*6d00*/  UTMACMDFLUSH ;  /* 0x00000000000079b7 */ /* 0x0001e20000000000 */
[----:B--2---:R-:W-:Y:S04]  /*6d10*/  DEPBAR.LE SB0, 0x1 ;  /* 0x000080400000791a */ /* 0x004fe80000000000 */
.L_x_106:
[----:B------:R-:W-:Y:S05]  /*6d20*/  BSYNC.RECONVERGENT B0 ;  /* 0x0000000000007941 */ /* 0x000fea0003800200 */
.L_x_105:
[----:B------:R-:W-:Y:S01]  /*6d30*/  BAR.SYNC.DEFER_BLOCKING 0x1, 0x80 ;  /* 0x0042000000007b1d */ /* 0x000fe20000010000 */
[----:B------:R-:W-:Y:S01]  /*6d40*/  ISETP.NE.AND P1, PT, R68, RZ, PT ;  /* 0x000000ff4400720c */ /* 0x000fe20003f25270 */
[----:B------:R-:W-:Y:S01]  /*6d50*/  UISETP.NE.AND UP0, UPT, UR52, URZ, UPT ;  /* 0x000000ff3400728c */ /* 0x000fe2000bf05270 */
[----:B------:R-:W-:Y:S11]  /*6d60*/  LEA R2, R73, UR44, 0x3 ;  /* 0x0000002c49027c11 */ /* 0x000ff6000f8e18ff */
[----:B------:R-:W-:Y:S01]  /*6d70*/  @P1 SHF.L.U32 R3, R62, 0x1f, RZ ;  /* 0x0000001f3e031819 */ /* 0x000fe200000006ff */
[----:B------:R-:W-:Y:S06]  /*6d80*/  BRA.U !UP0, `(.L_x_107) ;  /* 0x0000000108247547 */ /* 0x000fec000b800000 */
[----:B-1----:R-:W-:Y:S01]  /*6d90*/  IMAD.U32 R4, RZ, RZ, UR46 ;  /* 0x0000002eff047e24 */ /* 0x002fe2000f8e00ff */
[----:B------:R-:W-:Y:S01]  /*6da0*/  MOV R0, UR47 ;  /* 0x0000002f00007c02 */ /* 0x000fe20008000f00 */
[----:B------:R-:W-:Y:S03]  /*6db0*/  UIADD3 UR4, UPT, UPT, UR46, 0x1, URZ ;  /* 0x000000012e047890 */ /* 0x000fe6000fffe0ff */
[----:B------:R-:W-:Y:S01]  /*6dc0*/  @P1 LEA R4, R4, UR44, 0x3 ;  /* 0x0000002c04041c11 */ /* 0x000fe2000f8e18ff */
[----:B------:R-:W-:Y:S04]  /*6dd0*/  UISETP.NE.AND UP0, UPT, UR4, 0x4, UPT ;  /* 0x000000040400788c */ /* 0x000fe8000bf05270 */
[----:B------:R-:W-:Y:S01]  /*6de0*/  @P1 VIADD R4, R4, 0x60 ;  /* 0x0000006004041836 */ /* 0x000fe20000000000 */
[----:B------:R-:W-:Y:S04]  /*6df0*/  USEL UR46, UR4, URZ, UP0 ;  /* 0x000000ff042e7287 */ /* 0x000fe80008000000 */
[----:B------:R-:W-:Y:S04]  /*6e00*/  @P1 PRMT R0, R0, 0x654, R4 ;  /* 0x0000065400001816 */ /* 0x000fe80000000004 */
[----:B------:R2:W-:Y:S04]  /*6e10*/  @P1 SYNCS.ARRIVE.TRANS64.RED.A1T0 RZ, [R0+URZ], RZ ;  /* 0x000000ff00ff19a7 */ /* 0x0005e800081004ff */
.L_x_107:
[----:B------:R-:W3:Y:S01]  /*6e20*/  @P1 SYNCS.PHASECHK.TRANS64.TRYWAIT P0, [R2+URZ+0x40], R3 ;  /* 0x00004003020015a7 */ /* 0x000ee200080011ff */
[----:B------:R-:W-:Y:S01]  /*6e30*/  BSSY B1, `(.L_x_108) ;  /* 0x0000017000017945 */ /* 0x000fe20003800000 */
[----:B---3--:R-:W-:Y:S03]  /*6e40*/  @P1 SEL R75, RZ, 0x1, !P0 ;  /* 0x00000001ff4b1807 */ /* 0x008fe60004000000 */
[----:B------:R-:W-:Y:S05]  /*6e50*/  @!P1 BRA `(.L_x_109) ;  /* 0x0000000000509947 */ /* 0x000fea0003800000 */
[----:B------:R-:W-:Y:S01]  /*6e60*/  ISETP.NE.AND P1, PT, R76, RZ, PT ;  /* 0x000000ff4c00720c */ /* 0x000fe20003f25270 */
[----:B------:R-:W-:Y:S01]  /*6e70*/  BSSY B0, `(.L_x_110) ;  /* 0x000000a000007945 */ /* 0x000fe20003800000 */
[----:B------:R-:W-:Y:S11]  /*6e80*/  ISETP.NE.AND P0, PT, R75, RZ, PT ;  /* 0x000000ff4b00720c */ /* 0x000ff60003f05270 */
[----:B-1----:R-:W-:Y:S04]  /*6e90*/  @P1 IMAD R5, R73, 0x2000, R74 ;  /* 0x0000200049051824 */ /* 0x002fe800078e024a */
[----:B------:R-:W-:Y:S05]  /*6ea0*/  @P1 VIADD R4, R5, UR44 ;  /* 0x0000002c05041c36 */ /* 0x000fea0008000000 */
[----:B------:R-:W-:Y:S01]  /*6eb0*/  @P1 IADD3 R3, PT, PT, R77, R4, RZ ;  /* 0x000000044d031210 */ /* 0x000fe20007ffe0ff */
[----:B------:R-:W-:Y:S01]  /*6ec0*/  @P1 IMAD.IADD R4, R63, 0x1, R4 ;  /* 0x000000013f041824 */ /* 0x000fe200078e0204 */
[----:B------:R-:W-:Y:S06]  /*6ed0*/  @P0 BRA `(.L_x_111) ;  /* 0x00000000000c0947 */ /* 0x000fec0003800000 */
[----:B--2---:R-:W-:Y:S04]  /*6ee0*/  SHF.L.U32 R0, R62, 0x1f, RZ ;  /* 0x0000001f3e007819 */ /* 0x004fe800000006ff */
[----:B------:R-:W1:Y:S02]  /*6ef0*/  SYNCS.PHASECHK.TRANS64.TRYWAIT P0, [R2+URZ+0x40], R0 ;  /* 0x00004000020075a7 */ /* 0x000e6400080011ff */
[----:B-1----:R-:W-:Y:S05]  /*6f00*/  @!P0 BRA `(.L_x_112) ;  /* 0x0000002800488947 */ /* 0x002fea0003800000 */
.L_x_111:
[----:B------:R-:W-:Y:S05]  /*6f10*/  BSYNC B0 ;  /* 0x0000000000007941 */ /* 0x000fea0003800000 */
.L_x_110:
[----:B------:R-:W-:Y:S02]  /*6f20*/  ISETP.NE.AND P0, PT, R76, RZ, PT ;  /* 0x000000ff4c00720c */ /* 0x000fe40003f05270 */
[----:B------:R-:W-:Y:S11]  /*6f30*/  IADD3 R73, PT, PT, R73, 0x1, RZ ;  /* 0x0000000149497810 */ /* 0x000ff60007ffe0ff */
[----:B-12---:R-:W-:Y:S01]  /*6f40*/  @P0 IMAD.IADD R0, R63, 0x1, R3 ;  /* 0x000000013f000824 */ /* 0x006fe200078e0203 */
[----:B------:R-:W-:Y:S05]  /*6f50*/  @P0 WARPSYNC.ALL ;  /* 0x0000000000000948 */ /* 0x000fea0003800000 */
[----:B------:R3:W4:Y:S04]  /*6f60*/  @P0 LDSM.16.M88.4 R44, [R5+UR44+0x400] ;  /* 0x0004002c052c083b */ /* 0x0007280008000200 */
[----:B------:R3:W1:Y:S04]  /*6f70*/  @P0 LDSM.16.M88.4 R40, [R4+0x400] ;  /* 0x000400000428083b */ /* 0x0006680000000200 */
[----:B------:R3:W2:Y:S04]  /*6f80*/  @P0 LDSM.16.M88.4 R32, [R3+0x400] ;  /* 0x000400000320083b */ /* 0x0006a80000000200 */
[----:B------:R3:W1:Y:S02]  /*6f90*/  @P0 LDSM.16.M88.4 R36, [R0+0x400] ;  /* 0x000400000024083b */ /* 0x0006640000000200 */
.L_x_109:
[----:B------:R-:W-:Y:S05]  /*6fa0*/  BSYNC B1 ;  /* 0x0000000000017941 */ /* 0x000fea0003800000 */
.L_x_108:
[----:B--23--:R-:W-:Y:S05]  /*6fb0*/  VIADD R0, R25, 0x20 ;  /* 0x0000002019007836 */ /* 0x00cfea0000000000 */
[----:B------:R-:W-:Y:S04]  /*6fc0*/  SHF.R.U32.HI R0, RZ, 0x15, R0 ;  /* 0x00000015ff007819 */ /* 0x000fe80000011600 */
[----:B------:R-:W-:Y:S11]  /*6fd0*/  LOP3.LUT P0, RZ, R0, 0x3, R54, 0x48, !PT ;  /* 0x0000000300ff7812 */ /* 0x000ff60007804836 */
[----:B------:R-:W-:Y:S02]  /*6fe0*/  @!UPT UIADD3 URZ, UPT, UPT, URZ, URZ, URZ ;  /* 0x000000fffffff290 */ /* 0x000fe4000fffe0ff */
[----:B------:R-:W-:Y:S05]  /*6ff0*/  @!P0 BRA `(.L_x_113) ;  /* 0x0000000000408947 */ /* 0x000fea0003800000 */
[----:B------:R-:W2:Y:S01]  /*7000*/  LDCU.64 UR8, c[0x4][0x70] ;  /* 0x01000e00ff0877ac */ /* 0x000ea20008000a00 */
[----:B------:R-:W-:Y:S01]  /*7010*/  MOV R3, 0x0 ;  /* 0x0000000000037802 */ /* 0x000fe20000000f00 */
[----:B-1----:R-:W-:Y:S02]  /*7020*/  HFMA2 R12, -RZ, RZ, 0, 5.9604644775390625e-08 ;  /* 0x00000001ff0c7431 */ /* 0x002fe400000001ff */
[----:B------:R-:W-:Y:S02]  /*7030*/  IMAD.MOV.U32 R8, RZ, RZ, 0x192 ;  /* 0x00000192ff087424 */ /* 0x000fe400078e00ff */
[----:B------:R-:W-:Y:S01]  /*7040*/  IMAD.MOV.U32 R13, RZ, RZ, RZ ;  /* 0x000000ffff0d7224 */ /* 0x000fe200078e00ff */
[----:B------:R-:W1:Y:S01]  /*7050*/  LDCU.64 UR6, c[0x4][0x78] ;  /* 0x01000f00ff0677ac */ /* 0x000e620008000a00 */
[----:B------:R-:W3:Y:S01]  /*7060*/  LDC.64 R2, c[0x4][R3] ;  /* 0x0100000003027b82 */ /* 0x000ee20000000a00 */
[----:B------:R-:W5:Y:S01]  /*7070*/  LDCU.64 UR4, c[0x4][0x10] ;  /* 0x01000200ff0477ac */ /* 0x000f620008000a00 */
[----:B--2---:R-:W-:Y:S01]  /*7080*/  MOV R5, UR9 ;  /* 0x0000000900057c02 */ /* 0x004fe20008000f00 */
[----:B------:R-:W-:Y:S01]  /*7090*/  IMAD.U32 R4, RZ, RZ, UR8 ;  /* 0x00000008ff047e24 */ /* 0x000fe2000f8e00ff */
[----:B-1----:R-:W-:Y:S01]  /*70a0*/  MOV R7, UR7 ;  /* 0x0000000700077c02 */ /* 0x002fe20008000f00 */
[----:B------:R-:W-:Y:S01]  /*70b0*/  IMAD.U32 R6, RZ, RZ, UR6 ;  /* 0x00000006ff067e24 */ /* 0x000fe2000f8e00ff */
[----:B-----5:R-:W-:Y:S01]  /*70c0*/  MOV R11, UR5 ;  /* 0x00000005000b7c02 */ /* 0x020fe20008000f00 */
[----:B------:R-:W-:Y:S02]  /*70d0*/  IMAD.U32 R10, RZ, RZ, UR4 ;  /* 0x00000004ff0a7e24 */ /* 0x000fe4000f8e00ff */
[----:B------:R-:W-:Y:S07]  /*70e0*/  LEPC R20, `(.L_x_113) ;  /* 0x000000001014794e */ /* 0x000fee0000000000 */
[----:B---34-:R-:W-:Y:S05]  /*70f0*/  CALL.ABS.NOINC R2 ;  /* 0x0000000002007343 */ /* 0x018fea0003c00000 */
.L_x_113:
[----:B------:R-:W-:Y:S01]  /*7100*/  ISETP.NE.AND P6, PT, R68, RZ, PT ;  /* 0x000000ff4400720c */ /* 0x000fe20003fc5270 */
[----:B------:R-:W-:Y:S05]  /*7110*/  WARPSYNC.ALL ;  /* 0x0000000000007948 */ /* 0x000fea0003800000 */
[----:B------:R-:W-:Y:S01]  /*7120*/  R2UR UR4, R25 ;  /* 0x00000000190472ca */ /* 0x000fe200000e0000 */
[----:B------:R-:W-:Y:S01]  /*7130*/  IMAD.U32 R0, RZ, RZ, UR46 ;  /* 0x0000002eff007e24 */ /* 0x000fe2000f8e00ff */
[----:B----4-:R-:W-:Y:S01]  /*7140*/  LOP3.LUT R20, R44, 0xffffe000, RZ, 0xc0, !PT ;  /* 0xffffe0002c147812 */ /* 0x010fe200078ec0ff */
[----:B------:R-:W-:Y:S01]  /*7150*/  IMAD.U32 R21, RZ, RZ, UR47 ;  /* 0x0000002fff157e24 */ /* 0x000fe2000f8e00ff */
[----:B------:R-:W-:Y:S01]  /*7160*/  ISETP.NE.AND P0, PT, R65, RZ, PT ;  /* 0x000000ff4100720c */ /* 0x000fe20003f05270 */
[----:B------:R-:W-:Y:S02]  /*7170*/  BSSY.RECONVERGENT B0, `(.L_x_114) ;  /* 0x000005c000007945 */ /* 0x000fe40003800200 */
[----:B------:R-:W-:Y:S05]  /*7180*/  @P6 LEA R0, R0, UR44, 0x3 ;  /* 0x0000002c00006c11 */ /* 0x000fea000f8e18ff */
[----:B------:R-:W-:Y:S01]  /*7190*/  @P6 VIADD R0, R0, 0x60 ;  /* 0x0000006000006836 */ /* 0x000fe20000000000 */
[----:B-1----:R-:W1:Y:S04]  /*71a0*/  LDTM.16dp128bit.x8 R4, tmem[UR4+0x20] ;  /* 0x00002004000479ee */ /* 0x002e680008180000 */
[----:B------:R-:W-:Y:S01]  /*71b0*/  @P6 PRMT R21, R21, 0x654, R0 ;  /* 0x0000065415156816 */ /* 0x000fe20000000000 */
[C---:B-1----:R-:W-:Y:S01]  /*71c0*/  FMUL R0, R24.reuse, R4 ;  /* 0x0000000418007220 */ /* 0x042fe20000400000 */
[C---:B------:R-:W-:Y:S01]  /*71d0*/  FMUL R4, R24.reuse, R8 ;  /* 0x0000000818047220 */ /* 0x040fe20000400000 */
[C---:B------:R-:W-:Y:S01]  /*71e0*/  FMUL R8, R24.reuse, R12 ;  /* 0x0000000c18087220 */ /* 0x040fe20000400000 */
[C---:B------:R-:W-:Y:S01]  /*71f0*/  FMUL R12, R24.reuse, R16 ;  /* 0x00000010180c7220 */ /* 0x040fe20000400000 */
[----:B------:R-:W-:Y:S01]  /*7200*/  LOP3.LUT R16, R45, 0xffffe000, RZ, 0xc0, !PT ;  /* 0xffffe0002d107812 */ /* 0x000fe200078ec0ff */
[C---:B------:R-:W-:Y:S01]  /*7210*/  FMUL R2, R24.reuse, R5 ;  /* 0x0000000518027220 */ /* 0x040fe20000400000 */
[C---:B------:R-:W-:Y:S01]  /*7220*/  FMUL R3, R24.reuse, R6 ;  /* 0x0000000618037220 */ /* 0x040fe20000400000 */
[----:B------:R-:W-:Y:S01]  /*7230*/  FMUL R5, R24, R9 ;  /* 0x0000000918057220 */ /* 0x000fe20000400000 */
[----:B------:R-:W-:Y:S01]  /*7240*/  FFMA R28, R27, R20, R0 ;  /* 0x000000141b1c7223 */ /* 0x000fe20000000000 */
[----:B------:R-:W-:Y:S01]  /*7250*/  LOP3.LUT R0, R46, 0xffffe000, RZ, 0xc0, !PT ;  /* 0xffffe0002e007812 */ /* 0x000fe200078ec0ff */
[C---:B------:R-:W-:Y:S01]  /*7260*/  FMUL R6, R24.reuse, R10 ;  /* 0x0000000a18067220 */ /* 0x040fe20000400000 */
[C---:B------:R-:W-:Y:S01]  /*7270*/  FMUL R9, R24.reuse, R13 ;  /* 0x0000000d18097220 */ /* 0x040fe20000400000 */
[C---:B------:R-:W-:Y:S01]  /*7280*/  FMUL R10, R24.reuse, R14 ;  /* 0x0000000e180a7220 */ /* 0x040fe20000400000 */
[----:B------:R-:W-:Y:S01]  /*7290*/  F2FP.TF32.F32.PACK_B R28, R28 ;  /* 0x0000001cff1c723e */ /* 0x000fe200024050ff */
[C---:B------:R-:W-:Y:S01]  /*72a0*/  FMUL R13, R24.reuse, R17 ;  /* 0x00000011180d7220 */ /* 0x040fe20000400000 */
[----:B------:R-:W-:Y:S01]  /*72b0*/  LOP3.LUT R17, R47, 0xffffe000, RZ, 0xc0, !PT ;  /* 0xffffe0002f117812 */ /* 0x000fe200078ec0ff */
[----:B------:R-:W-:Y:S01]  /*72c0*/  FMUL R14, R24, R18 ;  /* 0x00000012180e7220 */ /* 0x000fe20000400000 */
[----:B------:R-:W-:Y:S01]  /*72d0*/  LOP3.LUT R18, R40, 0xffffe000, RZ, 0xc0, !PT ;  /* 0xffffe00028127812 */ /* 0x000fe200078ec0ff */
[----:B------:R-:W-:Y:S01]  /*72e0*/  FFMA R29, R27, R16, R2 ;  /* 0x000000101b1d7223 */ /* 0x000fe20000000002 */
[----:B------:R-:W-:Y:S01]  /*72f0*/  LOP3.LUT R2, R41, 0xffffe000, RZ, 0xc0, !PT ;  /* 0xffffe00029027812 */ /* 0x000fe200078ec0ff */
[----:B------:R-:W-:Y:S01]  /*7300*/  FMUL R7, R24, R7 ;  /* 0x0000000718077220 */ /* 0x000fe20000400000 */
[----:B------:R-:W-:Y:S01]  /*7310*/  LOP3.LUT R16, R33, 0xffffe000, RZ, 0xc0, !PT ;  /* 0xffffe00021107812 */ /* 0x000fe200078ec0ff */
[C---:B------:R-:W-:Y:S01]  /*7320*/  FFMA R30, R27.reuse, R0, R3 ;  /* 0x000000001b1e7223 */ /* 0x040fe20000000003 */
[----:B------:R-:W-:Y:S01]  /*7330*/  LOP3.LUT R0, R42, 0xffffe000, RZ, 0xc0, !PT ;  /* 0xffffe0002a007812 */ /* 0x000fe200078ec0ff */
[C---:B------:R-:W-:Y:S01]  /*7340*/  FFMA R31, R27.reuse, R17, R7 ;  /* 0x000000111b1f7223 */ /* 0x040fe20000000007 */
[----:B------:R-:W-:Y:S01]  /*7350*/  LOP3.LUT R3, R32, 0xffffe000, RZ, 0xc0, !PT ;  /* 0xffffe00020037812 */ /* 0x000fe200078ec0ff */
[C---:B------:R-:W-:Y:S01]  /*7360*/  FFMA R4, R27.reuse, R18, R4 ;  /* 0x000000121b047223 */ /* 0x040fe20000000004 */
[----:B------:R-:W-:Y:S01]  /*7370*/  F2FP.TF32.F32.PACK_B R29, R29 ;  /* 0x0000001dff1d723e */ /* 0x000fe200024050ff */
[----:B------:R-:W-:Y:S01]  /*7380*/  FFMA R5, R27, R2, R5 ;  /* 0x000000021b057223 */ /* 0x000fe20000000005 */
[----:B------:R-:W-:Y:S01]  /*7390*/  LOP3.LUT R2, R43, 0xffffe000, RZ, 0xc0, !PT ;  /* 0xffffe0002b027812 */ /* 0x000fe200078ec0ff */
[----:B------:R-:W-:Y:S01]  /*73a0*/  FMUL R11, R24, R11 ;  /* 0x0000000b180b7220 */ /* 0x000fe20000400000 */
[----:B------:R-:W-:Y:S01]  /*73b0*/  F2FP.TF32.F32.PACK_B R30, R30 ;  /* 0x0000001eff1e723e */ /* 0x000fe200024050ff */
[C---:B------:R-:W-:Y:S01]  /*73c0*/  FFMA R6, R27.reuse, R0, R6 ;  /* 0x000000001b067223 */ /* 0x040fe20000000006 */
[----:B------:R-:W-:Y:S01]  /*73d0*/  LOP3.LUT R0, R34, 0xffffe000, RZ, 0xc0, !PT ;  /* 0xffffe00022007812 */ /* 0x000fe200078ec0ff */
[----:B------:R-:W-:Y:S01]  /*73e0*/  FFMA R7, R27, R2, R11 ;  /* 0x000000021b077223 */ /* 0x000fe2000000000b */
[----:B------:R-:W-:Y:S01]  /*73f0*/  LOP3.LUT R2, R35, 0xffffe000, RZ, 0xc0, !PT ;  /* 0xffffe00023027812 */ /* 0x000fe200078ec0ff */
[----:B------:R-:W-:Y:S01]  /*7400*/  FFMA R8, R27, R3, R8 ;  /* 0x000000031b087223 */ /* 0x000fe20000000008 */
[----:B------:R-:W-:Y:S01]  /*7410*/  LOP3.LUT R3, R37, 0xffffe000, RZ, 0xc0, !PT ;  /* 0xffffe00025037812 */ /* 0x000fe200078ec0ff */
[C---:B------:R-:W-:Y:S01]  /*7420*/  FFMA R9, R27.reuse, R16, R9 ;  /* 0x000000101b097223 */ /* 0x040fe20000000009 */
[----:B------:R-:W-:Y:S01]  /*7430*/  F2FP.TF32.F32.PACK_B R31, R31 ;  /* 0x0000001fff1f723e */ /* 0x000fe200024050ff */
[----:B------:R-:W-:Y:S01]  /*7440*/  FMUL R15, R24, R15 ;  /* 0x0000000f180f7220 */ /* 0x000fe20000400000 */
[----:B------:R-:W-:Y:S01]  /*7450*/  LOP3.LUT R16, R38, 0xffffe000, RZ, 0xc0, !PT ;  /* 0xffffe00026107812 */ /* 0x000fe200078ec0ff */
[C---:B------:R-:W-:Y:S01]  /*7460*/  FFMA R10, R27.reuse, R0, R10 ;  /* 0x000000001b0a7223 */ /* 0x040fe2000000000a */
[----:B------:R-:W-:Y:S01]  /*7470*/  LOP3.LUT R0, R36, 0xffffe000, RZ, 0xc0, !PT ;  /* 0xffffe00024007812 */ /* 0x000fe200078ec0ff */
[----:B------:R-:W-:Y:S01]  /*7480*/  FFMA R11, R27, R2, R15 ;  /* 0x000000021b0b7223 */ /* 0x000fe2000000000f */
[----:B------:R-:W-:Y:S01]  /*7490*/  LOP3.LUT R2, R39, 0xffffe000, RZ, 0xc0, !PT ;  /* 0xffffe00027027812 */ /* 0x000fe200078ec0ff */
[----:B------:R1:W-:Y:S01]  /*74a0*/  STSM.16.M88.4 [R70+0x2400], R28 ;  /* 0x0024001c46007844 */ /* 0x0003e20000000200 */
[----:B------:R-:W-:Y:S01]  /*74b0*/  F2FP.TF32.F32.PACK_B R4, R4 ;  /* 0x00000004ff04723e */ /* 0x000fe200024050ff */
[----:B------:R-:W-:Y:S01]  /*74c0*/  FMUL R19, R24, R19 ;  /* 0x0000001318137220 */ /* 0x000fe20000400000 */
[----:B------:R-:W-:Y:S01]  /*74d0*/  F2FP.TF32.F32.PACK_B R5, R5 ;  /* 0x00000005ff05723e */ /* 0x000fe200024050ff */
[C---:B------:R-:W-:Y:S01]  /*74e0*/  FFMA R12, R27.reuse, R0, R12 ;  /* 0x000000001b0c7223 */ /* 0x040fe2000000000c */
[----:B------:R-:W-:Y:S01]  /*74f0*/  F2FP.TF32.F32.PACK_B R6, R6 ;  /* 0x00000006ff06723e */ /* 0x000fe200024050ff */
[C---:B------:R-:W-:Y:S01]  /*7500*/  FFMA R13, R27.reuse, R3, R13 ;  /* 0x000000031b0d7223 */ /* 0x040fe2000000000d */
[----:B------:R-:W-:Y:S01]  /*7510*/  F2FP.TF32.F32.PACK_B R7, R7 ;  /* 0x00000007ff07723e */ /* 0x000fe200024050ff */
[C---:B------:R-:W-:Y:S01]  /*7520*/  FFMA R14, R27.reuse, R16, R14 ;  /* 0x000000101b0e7223 */ /* 0x040fe2000000000e */
[----:B------:R-:W-:Y:S01]  /*7530*/  FFMA R15, R27, R2, R19 ;  /* 0x000000021b0f7223 */ /* 0x000fe20000000013 */
[----:B------:R-:W-:Y:S02]  /*7540*/  F2FP.TF32.F32.PACK_B R8, R8 ;  /* 0x00000008ff08723e */ /* 0x000fe400024050ff */
[----:B------:R1:W-:Y:S01]  /*7550*/  STSM.16.M88.4 [R69+0x2400], R4 ;  /* 0x0024000445007844 */ /* 0x0003e20000000200 */
[----:B------:R-:W-:Y:S02]  /*7560*/  F2FP.TF32.F32.PACK_B R9, R9 ;  /* 0x00000009ff09723e */ /* 0x000fe400024050ff */
[----:B------:R-:W-:Y:S02]  /*7570*/  F2FP.TF32.F32.PACK_B R10, R10 ;  /* 0x0000000aff0a723e */ /* 0x000fe400024050ff */
[----:B------:R-:W-:Y:S02]  /*7580*/  F2FP.TF32.F32.PACK_B R11, R11 ;  /* 0x0000000bff0b723e */ /* 0x000fe400024050ff */
[----:B------:R-:W-:Y:S02]  /*7590*/  F2FP.TF32.F32.PACK_B R12, R12 ;  /* 0x0000000cff0c723e */ /* 0x000fe400024050ff */
[----:B------:R-:W-:Y:S01]  /*75a0*/  F2FP.TF32.F32.PACK_B R13, R13 ;  /* 0x0000000dff0d723e */ /* 0x000fe200024050ff */
[----:B------:R1:W-:Y:S01]  /*75b0*/  STSM.16.M88.4 [R71+0x2000], R8 ;  /* 0x0020000847007844 */ /* 0x0003e20000000200 */
[----:B------:R-:W-:Y:S02]  /*75c0*/  F2FP.TF32.F32.PACK_B R14, R14 ;  /* 0x0000000eff0e723e */ /* 0x000fe400024050ff */
[----:B------:R-:W-:Y:S02]  /*75d0*/  F2FP.TF32.F32.PACK_B R15, R15 ;  /* 0x0000000fff0f723e */ /* 0x000fe400024050ff */
[----:B------:R-:W-:Y:S02]  /*75e0*/  LEA R0, R73, UR44, 0x3 ;  /* 0x0000002c49007c11 */ /* 0x000fe4000f8e18ff */
[----:B------:R-:W-:Y:S01]  /*75f0*/  @P6 SHF.L.U32 R2, R62, 0x1f, RZ ;  /* 0x0000001f3e026819 */ /* 0x000fe200000006ff */
[----:B------:R1:W-:Y:S01]  /*7600*/  STSM.16.M88.4 [R72+0x2000], R12 ;  /* 0x0020000c48007844 */ /* 0x0003e20000000200 */
        /* <DEDUP_REMOVED lines=9> */
[----:B------:R-:W-:Y:S02]  /*76a0*/  UIADD3 UR9, UPT, UPT, UR49, 0x20, URZ ;  /* 0x0000002031097890 */ /* 0x000fe4000fffe0ff */
[----:B------:R-:W-:Y:S01]  /*76b0*/  UIADD3 UR8, UPT, UPT, UR44, 0x2400, URZ ;  /* 0x000024002c087890 */ /* 0x000fe2000fffe0ff */
[----:B------:R-:W-:Y:S01]  /*76c0*/  UMOV UR10, UR50 ;  /* 0x00000032000a7c82 */ /* 0x000fe20008000000 */
[----:B------:R-:W-:Y:S01]  /*76d0*/  UMOV UR11, UR36 ;  /* 0x00000024000b7c82 */ /* 0x000fe20008000000 */
[----:B--2---:R-:W-:Y:S04]  /*76e0*/  UIADD3 UR4, UP0, UPT, UR6, 0x680, URZ ;  /* 0x0000068006047890 */ /* 0x004fe8000ff1e0ff */
[----:B------:R-:W-:Y:S09]  /*76f0*/  UIADD3.X UR5, UPT, UPT, URZ, UR7, URZ, UP0, !UPT ;  /* 0x00000007ff057290 */ /* 0x000ff200087fe4ff */
[----:B------:R2:W-:Y:S01]  /*7700*/  UTMASTG.3D [UR8], [UR4] ;  /* 0x00000008040073b5 */ /* 0x0005e20008010000 */
[----:B------:R0:W-:Y:S01]  /*7710*/  UTMACMDFLUSH ;  /* 0x00000000000079b7 */ /* 0x0001e20000000000 */
[----:B--2---:R-:W-:Y:S04]  /*7720*/  DEPBAR.LE SB0, 0x1 ;  /* 0x000080400000791a */ /* 0x004fe80000000000 */
.L_x_115:
[----:B------:R-:W-:Y:S05]  /*7730*/  BSYNC.RECONVERGENT B0 ;  /* 0x0000000000007941 */ /* 0x000fea0003800200 */
.L_x_114:
[----:B------:R-:W-:Y:S01]  /*7740*/  BAR.SYNC.DEFER_BLOCKING 0x1, 0x80 ;  /* 0x0042000000007b1d */ /* 0x000fe20000010000 */
[----:B------:R-:W-:Y:S04]  /*7750*/  UIADD3 UR4, UPT, UPT, UR46, 0x1, URZ ;  /* 0x000000012e047890 */ /* 0x000fe8000fffe0ff */
[----:B------:R-:W-:Y:S04]  /*7760*/  UISETP.NE.AND UP0, UPT, UR4, 0x4, UPT ;  /* 0x000000040400788c */ /* 0x000fe8000bf05270 */
[----:B------:R-:W-:Y:S01]  /*7770*/  USEL UR45, UR4, URZ, UP0 ;  /* 0x000000ff042d7287 */ /* 0x000fe20008000000 */
[----:B------:R2:W-:Y:S01]  /*7780*/  @P6 SYNCS.ARRIVE.TRANS64.RED.A1T0 RZ, [R21+URZ], RZ ;  /* 0x000000ff15ff69a7 */ /* 0x0005e200081004ff */
[----:B------:R-:W-:Y:S01]  /*7790*/  BSSY B1, `(.L_x_116) ;  /* 0x0000018000017945 */ /* 0x000fe20003800000 */
[----:B------:R-:W3:Y:S02]  /*77a0*/  @P6 SYNCS.PHASECHK.TRANS64.TRYWAIT P0, [R0+URZ+0x40], R2 ;  /* 0x00004002000065a7 */ /* 0x000ee400080011ff */
[----:B---3--:R-:W-:Y:S01]  /*77b0*/  @P6 SEL R75, RZ, 0x1, !P0 ;  /* 0x00000001ff4b6807 */ /* 0x008fe20004000000 */
[----:B--2---:R-:W-:Y:S06]  /*77c0*/  @!P6 BRA `(.L_x_117) ;  /* 0x000000000050e947 */ /* 0x004fec0003800000 */
        /* <DEDUP_REMOVED lines=8> */
[----:B------:R-:W-:Y:S04]  /*7850*/  SHF.L.U32 R5, R62, 0x1f, RZ ;  /* 0x0000001f3e057819 */ /* 0x000fe800000006ff */
[----:B------:R-:W1:Y:S02]  /*7860*/  SYNCS.PHASECHK.TRANS64.TRYWAIT P0, [R0+URZ+0x40], R5 ;  /* 0x00004005000075a7 */ /* 0x000e6400080011ff */
[----:B-1----:R-:W-:Y:S05]  /*7870*/  @!P0 BRA `(.L_x_120) ;  /* 0x0000002000008947 */ /* 0x002fea0003800000 */
.L_x_119:
[----:B------:R-:W-:Y:S05]  /*7880*/  BSYNC B0 ;  /* 0x0000000000007941 */ /* 0x000fea0003800000 */
.L_x_118:
[----:B------:R-:W-:Y:S02]  /*7890*/  ISETP.NE.AND P0, PT, R76, RZ, PT ;  /* 0x000000ff4c00720c */ /* 0x000fe40003f05270 */
[----:B------:R-:W-:Y:S11]  /*78a0*/  IADD3 R73, PT, PT, R73, 0x1, RZ ;  /* 0x0000000149497810 */ /* 0x000ff60007ffe0ff */
[----:B-1----:R-:W-:Y:S01]  /*78b0*/  @P0 IMAD.IADD R0, R63, 0x1, R2 ;  /* 0x000000013f000824 */ /* 0x002fe200078e0202 */
[----:B------:R-:W-:Y:S05]  /*78c0*/  @P0 WARPSYNC.ALL ;  /* 0x0000000000000948 */ /* 0x000fea0003800000 */
[----:B------:R2:W3:Y:S04]  /*78d0*/  @P0 LDSM.16.M88.4 R44, [R4+UR44+0x400] ;  /* 0x0004002c042c083b */ /* 0x0004e80008000200 */
[----:B------:R2:W4:Y:S04]  /*78e0*/  @P0 LDSM.16.M88.4 R40, [R3+0x400] ;  /* 0x000400000328083b */ /* 0x0005280000000200 */
[----:B------:R2:W1:Y:S04]  /*78f0*/  @P0 LDSM.16.M88.4 R32, [R2+0x400] ;  /* 0x000400000220083b */ /* 0x0004680000000200 */
[----:B------:R2:W1:Y:S02]  /*7900*/  @P0 LDSM.16.M88.4 R36, [R0+0x400] ;  /* 0x000400000024083b */ /* 0x0004640000000200 */
.L_x_117:
[----:B------:R-:W-:Y:S05]  /*7910*/  BSYNC B1 ;  /* 0x0000000000017941 */ /* 0x000fea0003800000 */
.L_x_116:
[----:B--2---:R-:W-:Y:S05]  /*7920*/  VIADD R0, R25, 0x40 ;  /* 0x0000004019007836 */ /* 0x004fea0000000000 */
        /* <DEDUP_REMOVED lines=20> */
.L_x_121:
[----:B------:R-:W-:Y:S01]  /*7a70*/  ISETP.NE.AND P6, PT, R68, RZ, PT ;  /* 0x000000ff4400720c */ /* 0x000fe20003fc5270 */
[----:B------:R-:W-:Y:S05]  /*7a80*/  WARPSYNC.ALL ;  /* 0x0000000000007948 */ /* 0x000fea0003800000 */
[----:B------:R-:W-:Y:S01]  /*7a90*/  R2UR UR4, R25 ;  /* 0x00000000190472ca */ /* 0x000fe200000e0000 */
[----:B------:R-:W-:Y:S01]  /*7aa0*/  IMAD.U32 R0, RZ, RZ, UR45 ;  /* 0x0000002dff007e24 */ /* 0x000fe2000f8e00ff */
[----:B---3--:R-:W-:Y:S01]  /*7ab0*/  LOP3.LUT R20, R44, 0xffffe000, RZ, 0xc0, !PT ;  /* 0xffffe0002c147812 */ /* 0x008fe200078ec0ff */
        /* <DEDUP_REMOVED lines=24> */
[----:B----4-:R-:W-:Y:S01]  /*7c40*/  LOP3.LUT R18, R40, 0xffffe000, RZ, 0xc0, !PT ;  /* 0xffffe00028127812 */ /* 0x010fe200078ec0ff */
        /* <DEDUP_REMOVED lines=69> */
.L_x_123:
[----:B------:R-:W-:Y:S05]  /*80a0*/  BSYNC.RECONVERGENT B0 ;  /* 0x0000000000007941 */ /* 0x000fea0003800200 */
.L_x_122:
        /* <DEDUP_REMOVED lines=12> */
[----:B------:R-:W-:Y:S04]  /*8170*/  @P1 IMAD R73, R73, 0x2000, R74 ;  /* 0x0000200049491824 */ /* 0x000fe800078e024a */
[----:B------:R-:W-:Y:S05]  /*8180*/  @P1 VIADD R3, R73, UR44 ;  /* 0x0000002c49031c36 */ /* 0x000fea0008000000 */
[----:B------:R-:W-:Y:S01]  /*8190*/  @P1 IADD3 R77, PT, PT, R77, R3, RZ ;  /* 0x000000034d4d1210 */ /* 0x000fe20007ffe0ff */
[----:B------:R-:W-:Y:S01]  /*81a0*/  @P1 IMAD.IADD R3, R63, 0x1, R3 ;  /* 0x000000013f031824 */ /* 0x000fe200078e0203 */
[----:B------:R-:W-:Y:S06]  /*81b0*/  @P0 BRA `(.L_x_127) ;  /* 0x00000000000c0947 */ /* 0x000fec0003800000 */
[----:B------:R-:W-:Y:S04]  /*81c0*/  SHF.L.U32 R0, R62, 0x1f, RZ ;  /* 0x0000001f3e007819 */ /* 0x000fe800000006ff */
[----:B------:R-:W2:Y:S02]  /*81d0*/  SYNCS.PHASECHK.TRANS64.TRYWAIT P0, [R2+URZ+0x40], R0 ;  /* 0x00004000020075a7 */ /* 0x000ea400080011ff */
[----:B--2---:R-:W-:Y:S05]  /*81e0*/  @!P0 BRA `(.L_x_128) ;  /* 0x0000001400b88947 */ /* 0x004fea0003800000 */
.L_x_127:
[----:B------:R-:W-:Y:S05]  /*81f0*/  BSYNC B0 ;  /* 0x0000000000007941 */ /* 0x000fea0003800000 */
.L_x_126:
[----:B------:R-:W-:Y:S11]  /*8200*/  ISETP.NE.AND P0, PT, R76, RZ, PT ;  /* 0x000000ff4c00720c */ /* 0x000ff60003f05270 */
[----:B------:R-:W-:Y:S02]  /*8210*/  @!UPT UIADD3 URZ, UPT, UPT, URZ, URZ, URZ ;  /* 0x000000fffffff290 */ /* 0x000fe4000fffe0ff */
[----:B--2---:R-:W-:Y:S01]  /*8220*/  @P0 IADD3 R0, PT, PT, R63, R77, RZ ;  /* 0x0000004d3f000210 */ /* 0x004fe20007ffe0ff */
[----:B------:R-:W-:Y:S05]  /*8230*/  @P0 WARPSYNC.ALL ;  /* 0x0000000000000948 */ /* 0x000fea0003800000 */
[----:B------:R2:W3:Y:S04]  /*8240*/  @P0 LDSM.16.M88.4 R44, [R73+UR44+0x400] ;  /* 0x0004002c492c083b */ /* 0x0004e80008000200 */
[----:B------:R2:W4:Y:S04]  /*8250*/  @P0 LDSM.16.M88.4 R40, [R3+0x400] ;  /* 0x000400000328083b */ /* 0x0005280000000200 */
[----:B------:R2:W1:Y:S04]  /*8260*/  @P0 LDSM.16.M88.4 R32, [R77+0x400] ;  /* 0x000400004d20083b */ /* 0x0004680000000200 */
[----:B------:R2:W1:Y:S02]  /*8270*/  @P0 LDSM.16.M88.4 R36, [R0+0x400] ;  /* 0x000400000024083b */ /* 0x0004640000000200 */
.L_x_125:
[----:B------:R-:W-:Y:S05]  /*8280*/  BSYNC B1 ;  /* 0x0000000000017941 */ /* 0x000fea0003800000 */
.L_x_124:
        /* <DEDUP_REMOVED lines=21> */
.L_x_129:
[----:B------:R-:W-:Y:S01]  /*83e0*/  ISETP.NE.AND P0, PT, R65, RZ, PT ;  /* 0x000000ff4100720c */ /* 0x000fe20003f05270 */
[----:B------:R-:W-:Y:S05]  /*83f0*/  WARPSYNC.ALL ;  /* 0x0000000000007948 */ /* 0x000fea0003800000 */
[----:B------:R-:W-:Y:S01]  /*8400*/  R2UR UR4, R25 ;  /* 0x00000000190472ca */ /* 0x000fe200000e0000 */
[----:B------:R-:W-:Y:S01]  /*8410*/  BSSY.RECONVERGENT B0, `(.L_x_130) ;  /* 0x000005d000007945 */ /* 0x000fe20003800200 */
[----:B---3--:R-:W-:Y:S02]  /*8420*/  LOP3.LUT R0, R44, 0xffffe000, RZ, 0xc0, !PT ;  /* 0xffffe0002c007812 */ /* 0x008fe400078ec0ff */
[----:B------:R-:W-:Y:S02]  /*8430*/  LOP3.LUT R2, R45, 0xffffe000, RZ, 0xc0, !PT ;  /* 0xffffe0002d027812 */ /* 0x000fe400078ec0ff */
[----:B------:R-:W-:Y:S02]  /*8440*/  LOP3.LUT R3, R46, 0xffffe000, RZ, 0xc0, !PT ;  /* 0xffffe0002e037812 */ /* 0x000fe400078ec0ff */
[----:B------:R-:W-:Y:S02]  /*8450*/  LOP3.LUT R20, R47, 0xffffe000, RZ, 0xc0, !PT ;  /* 0xffffe0002f147812 */ /* 0x000fe400078ec0ff */
[----:B----4-:R-:W-:Y:S02]  /*8460*/  LOP3.LUT R21, R40, 0xffffe000, RZ, 0xc0, !PT ;  /* 0xffffe00028157812 */ /* 0x010fe400078ec0ff */
[----:B------:R-:W-:Y:S01]  /*8470*/  LOP3.LUT R25, R41, 0xffffe000, RZ, 0xc0, !PT ;  /* 0xffffe00029197812 */ /* 0x000fe200078ec0ff */
[----:B-1----:R-:W1:Y:S01]  /*8480*/  LDTM.16dp128bit.x8 R4, tmem[UR4+0x60] ;  /* 0x00006004000479ee */ /* 0x002e620008180000 */
[----:B------:R-:W-:Y:S01]  /*8490*/  R2UR UR4, R26 ;  /* 0x000000001a0472ca */ /* 0x000fe200000e0000 */
[----:B------:R-:W-:Y:S01]  /*84a0*/  NOP ;  /* 0x0000000000007918 */ /* 0x000fe20000000000 */
[----:B------:R-:W-:Y:S02]  /*84b0*/  LOP3.LUT R26, R42, 0xffffe000, RZ, 0xc0, !PT ;  /* 0xffffe0002a1a7812 */ /* 0x000fe400078ec0ff */
[----:B------:R-:W-:Y:S02]  /*84c0*/  LOP3.LUT R28, R43, 0xffffe000, RZ, 0xc0, !PT ;  /* 0xffffe0002b1c7812 */ /* 0x000fe400078ec0ff */
[----:B------:R-:W-:Y:S02]  /*84d0*/  LOP3.LUT R29, R32, 0xffffe000, RZ, 0xc0, !PT ;  /* 0xffffe000201d7812 */ /* 0x000fe400078ec0ff */
[----:B------:R-:W-:Y:S02]  /*84e0*/  LOP3.LUT R30, R33, 0xffffe000, RZ, 0xc0, !PT ;  /* 0xffffe000211e7812 */ /* 0x000fe400078ec0ff */
[----:B------:R-:W-:Y:S02]  /*84f0*/  LOP3.LUT R31, R34, 0xffffe000, RZ, 0xc0, !PT ;  /* 0xffffe000221f7812 */ /* 0x000fe400078ec0ff */
[----:B------:R-:W-:Y:S01]  /*8500*/  LOP3.LUT R32, R35, 0xffffe000, RZ, 0xc0, !PT ;  /* 0xffffe00023207812 */ /* 0x000fe200078ec0ff */
[----:B------:R-:W-:Y:S01]  /*8510*/  UIADD3 UR4, UPT, UPT, UR4, 0xd0, URZ ;  /* 0x000000d004047890 */ /* 0x000fe2000fffe0ff */
[----:B------:R-:W-:Y:S02]  /*8520*/  LOP3.LUT R33, R36, 0xffffe000, RZ, 0xc0, !PT ;  /* 0xffffe00024217812 */ /* 0x000fe400078ec0ff */
[----:B------:R-:W-:Y:S01]  /*8530*/  LOP3.LUT R34, R37, 0xffffe000, RZ, 0xc0, !PT ;  /* 0xffffe00025227812 */ /* 0x000fe200078ec0ff */
[----:B------:R-:W-:Y:S01]  /*8540*/  UPRMT UR4, UR47, 0x654, UR4 ;  /* 0x000006542f047896 */ /* 0x000fe20008000004 */
[----:B------:R-:W-:Y:S02]  /*8550*/  LOP3.LUT R35, R38, 0xffffe000, RZ, 0xc0, !PT ;  /* 0xffffe00026237812 */ /* 0x000fe400078ec0ff */
[----:B------:R-:W-:Y:S01]  /*8560*/  LOP3.LUT R36, R39, 0xffffe000, RZ, 0xc0, !PT ;  /* 0xffffe00027247812 */ /* 0x000fe200078ec0ff */
[C---:B-1----:R-:W-:Y:S01]  /*8570*/  FMUL R4, R24.reuse, R4 ;  /* 0x0000000418047220 */ /* 0x042fe20000400000 */
[C---:B------:R-:W-:Y:S01]  /*8580*/  FMUL R5, R24.reuse, R5 ;  /* 0x0000000518057220 */ /* 0x040fe20000400000 */
[C---:B------:R-:W-:Y:S01]  /*8590*/  FMUL R6, R24.reuse, R6 ;  /* 0x0000000618067220 */ /* 0x040fe20000400000 */
[C---:B------:R-:W-:Y:S01]  /*85a0*/  FMUL R7, R24.reuse, R7 ;  /* 0x0000000718077220 */ /* 0x040fe20000400000 */
[C---:B------:R-:W-:Y:S01]  /*85b0*/  FFMA R4, R27.reuse, R0, R4 ;  /* 0x000000001b047223 */ /* 0x040fe20000000004 */
[C---:B------:R-:W-:Y:S01]  /*85c0*/  FMUL R8, R24.reuse, R8 ;  /* 0x0000000818087220 */ /* 0x040fe20000400000 */
[C---:B------:R-:W-:Y:S01]  /*85d0*/  FFMA R5, R27.reuse, R2, R5 ;  /* 0x000000021b057223 */ /* 0x040fe20000000005 */
[C---:B------:R-:W-:Y:S01]  /*85e0*/  FMUL R9, R24.reuse, R9 ;  /* 0x0000000918097220 */ /* 0x040fe20000400000 */
[C---:B------:R-:W-:Y:S01]  /*85f0*/  FFMA R6, R27.reuse, R3, R6 ;  /* 0x000000031b067223 */ /* 0x040fe20000000006 */
[----:B------:R-:W-:Y:S01]  /*8600*/  F2FP.TF32.F32.PACK_B R4, R4 ;  /* 0x00000004ff04723e */ /* 0x000fe200024050ff */
[C---:B------:R-:W-:Y:S01]  /*8610*/  FMUL R10, R24.reuse, R10 ;  /* 0x0000000a180a7220 */ /* 0x040fe20000400000 */
[----:B------:R-:W-:Y:S01]  /*8620*/  F2FP.TF32.F32.PACK_B R5, R5 ;  /* 0x00000005ff05723e */ /* 0x000fe200024050ff */
[C---:B------:R-:W-:Y:S01]  /*8630*/  FFMA R7, R27.reuse, R20, R7 ;  /* 0x000000141b077223 */ /* 0x040fe20000000007 */
[C---:B------:R-:W-:Y:S01]  /*8640*/  FMUL R11, R24.reuse, R11 ;  /* 0x0000000b180b7220 */ /* 0x040fe20000400000 */
        /* <DEDUP_REMOVED lines=8> */
[----:B------:R-:W-:Y:S01]  /*86d0*/  F2FP.TF32.F32.PACK_B R6, R6 ;  /* 0x00000006ff06723e */ /* 0x000fe200024050ff */
[C---:B------:R-:W-:Y:S01]  /*86e0*/  FFMA R12, R27.reuse, R29, R12 ;  /* 0x0000001d1b0c7223 */ /* 0x040fe2000000000c */
[----:B------:R-:W-:Y:S01]  /*86f0*/  F2FP.TF32.F32.PACK_B R7, R7 ;  /* 0x00000007ff07723e */ /* 0x000fe200024050ff */
[C---:B------:R-:W-:Y:S01]  /*8700*/  FMUL R16, R24.reuse, R16 ;  /* 0x0000001018107220 */ /* 0x040fe20000400000 */
[C---:B------:R-:W-:Y:S01]  /*8710*/  FFMA R13, R27.reuse, R30, R13 ;  /* 0x0000001e1b0d7223 */ /* 0x040fe2000000000d */
[C---:B------:R-:W-:Y:S01]  /*8720*/  FMUL R17, R24.reuse, R17 ;  /* 0x0000001118117220 */ /* 0x040fe20000400000 */
[C---:B------:R-:W-:Y:S01]  /*8730*/  FFMA R14, R27.reuse, R31, R14 ;  /* 0x0000001f1b0e7223 */ /* 0x040fe2000000000e */
[C---:B------:R-:W-:Y:S01]  /*8740*/  FMUL R18, R24.reuse, R18 ;  /* 0x0000001218127220 */ /* 0x040fe20000400000 */
[C---:B------:R-:W-:Y:S01]  /*8750*/  FFMA R15, R27.reuse, R32, R15 ;  /* 0x000000201b0f7223 */ /* 0x040fe2000000000f */
[----:B------:R-:W-:Y:S01]  /*8760*/  FMUL R19, R24, R19 ;  /* 0x0000001318137220 */ /* 0x000fe20000400000 */
[----:B------:R-:W-:Y:S01]  /*8770*/  F2FP.TF32.F32.PACK_B R8, R8 ;  /* 0x00000008ff08723e */ /* 0x000fe200024050ff */
[C---:B------:R-:W-:Y:S01]  /*8780*/  FFMA R16, R27.reuse, R33, R16 ;  /* 0x000000211b107223 */ /* 0x040fe20000000010 */
[----:B------:R-:W-:Y:S01]  /*8790*/  F2FP.TF32.F32.PACK_B R9, R9 ;  /* 0x00000009ff09723e */ /* 0x000fe200024050ff */
[----:B------:R-:W-:Y:S01]  /*87a0*/  SYNCS.ARRIVE.TRANS64.RED.A1T0 RZ, [UR4], RZ ;  /* 0x000000ffffff79a7 */ /* 0x000fe20008100404 */
[----:B------:R1:W-:Y:S01]  /*87b0*/  STSM.16.M88.4 [R70+0x6400], R4 ;  /* 0x0064000446007844 */ /* 0x0003e20000000200 */
        /* <DEDUP_REMOVED lines=14> */
[----:B------:R-:W-:Y:S05]  /*88a0*/  F2FP.TF32.F32.PACK_B R19, R19 ;  /* 0x00000013ff13723e */ /* 0x000fea00024050ff */
        /* <DEDUP_REMOVED lines=19> */
.L_x_131:
[----:B------:R-:W-:Y:S05]  /*89e0*/  BSYNC.RECONVERGENT B0 ;  /* 0x0000000000007941 */ /* 0x000fea0003800200 */
.L_x_130:
[----:B------:R-:W-:Y:S01]  /*89f0*/  BAR.SYNC.DEFER_BLOCKING 0x1, 0x80 ;  /* 0x0042000000007b1d */ /* 0x000fe20000010000 */
[----:B------:R-:W-:Y:S01]  /*8a00*/  UISETP.NE.AND UP0, UPT, UR52, -0x4, UPT ;  /* 0xfffffffc3400788c */ /* 0x000fe2000bf05270 */
[----:B------:R-:W-:Y:S08]  /*8a10*/  IADD3 R22, PT, PT, R22, 0x1, RZ ;  /* 0x0000000116167810 */ /* 0x000ff00007ffe0ff */
[----:B------:R-:W-:Y:S05]  /*8a20*/  BRA.U !UP0, `(.L_x_132) ;  /* 0x0000000108287547 */ /* 0x000fea000b800000 */
[----:B------:R-:W-:Y:S01]  /*8a30*/  ISETP.NE.AND P0, PT, R68, RZ, PT ;  /* 0x000000ff4400720c */ /* 0x000fe20003f05270 */
[----:B------:R-:W-:Y:S01]  /*8a40*/  IMAD.U32 R2, RZ, RZ, UR46 ;  /* 0x0000002eff027e24 */ /* 0x000fe2000f8e00ff */
[----:B------:R-:W-:Y:S01]  /*8a50*/  UIADD3 UR4, UPT, UPT, UR46, 0x1, URZ ;  /* 0x000000012e047890 */ /* 0x000fe2000fffe0ff */
[----:B------:R-:W-:Y:S03]  /*8a60*/  IMAD.U32 R0, RZ, RZ, UR47 ;  /* 0x0000002fff007e24 */ /* 0x000fe6000f8e00ff */
[----:B------:R-:W-:Y:S04]  /*8a70*/  UISETP.NE.AND UP0, UPT, UR4, 0x4, UPT ;  /* 0x000000040400788c */ /* 0x000fe8000bf05270 */
[----:B------:R-:W-:Y:S03]  /*8a80*/  USEL UR46, UR4, URZ, UP0 ;  /* 0x000000ff042e7287 */ /* 0x000fe60008000000 */
[----:B------:R-:W-:Y:S05]  /*8a90*/  @P0 LEA R2, R2, UR44, 0x3 ;  /* 0x0000002c02020c11 */ /* 0x000fea000f8e18ff */
[----:B------:R-:W-:Y:S05]  /*8aa0*/  @P0 VIADD R2, R2, 0x60 ;  /* 0x0000006002020836 */ /* 0x000fea0000000000 */
[----:B------:R-:W-:Y:S04]  /*8ab0*/  @P0 PRMT R0, R0, 0x654, R2 ;  /* 0x0000065400000816 */ /* 0x000fe80000000002 */
[----:B------:R2:W-:Y:S03]  /*8ac0*/  @P0 SYNCS.ARRIVE.TRANS64.RED.A1T0 RZ, [R0+URZ], RZ ;  /* 0x000000ff00ff09a7 */ /* 0x0005e600081004ff */
.L_x_132:
[----:B------:R-:W-:Y:S01]  /*8ad0*/  R2UR UR4, R55 ;  /* 0x00000000370472ca */ /* 0x000fe200000e0000 */
[----:B------:R-:W-:Y:S01]  /*8ae0*/  UISETP.NE.AND UP0, UPT, UR62, URZ, UPT ;  /* 0x000000ff3e00728c */ /* 0x000fe2000bf05270 */
[----:B------:R-:W-:Y:S01]  /*8af0*/  ISETP.NE.AND P0, PT, R59, 0x2, PT ;  /* 0x000000023b00780c */ /* 0x000fe20003f05270 */
[----:B------:R-:W-:Y:S01]  /*8b00*/  UIADD3 UR20, UPT, UPT, UR37, UR63, URZ ;  /* 0x0000003f25147290 */ /* 0x000fe2000fffe0ff */
[----:B------:R-:W-:Y:S01]  /*8b10*/  ISETP.NE.AND P1, PT, R22, 0x4, PT ;  /* 0x000000041600780c */ /* 0x000fe20003f25270 */
[----:B------:R-:W-:Y:S01]  /*8b20*/  UIADD3 UR52, UPT, UPT, UR52, 0x4, URZ ;  /* 0x0000000434347890 */ /* 0x000fe2000fffe0ff */
[----:B------:R-:W-:Y:S01]  /*8b30*/  SEL R2, RZ, 0x1, P0 ;  /* 0x00000001ff027807 */ /* 0x000fe20000000000 */
[----:B------:R-:W-:Y:S01]  /*8b40*/  UMOV UR36, UR61 ;  /* 0x0000003d00247c82 */ /* 0x000fe20008000000 */
[----:B--2---:R-:W-:Y:S02]  /*8b50*/  SEL R0, RZ, 0x1, P1 ;  /* 0x00000001ff007807 */ /* 0x004fe40000800000 */
[----:B------:R-:W-:Y:S02]  /*8b60*/  LOP3.LUT R60, R60, R2, RZ, 0x3c, !PT ;  /* 0x000000023c3c7212 */ /* 0x000fe400078e3cff */
[----:B------:R-:W-:Y:S01]  /*8b70*/  LOP3.LUT R61, R61, R0, RZ, 0x3c, !PT ;  /* 0x000000003d3d7212 */ /* 0x000fe200078e3cff */
[----:B------:R-:W-:Y:S01]  /*8b80*/  UIADD3 UR16, UPT, UPT, UR38, UR4, URZ ;  /* 0x0000000426107290 */ /* 0x000fe2000fffe0ff */
[----:B------:R-:W-:Y:S02]  /*8b90*/  SEL R59, R59, RZ, P0 ;  /* 0x000000ff3b3b7207 */ /* 0x000fe40000000000 */
[----:B------:R-:W-:Y:S01]  /*8ba0*/  SEL R22, R22, RZ, P1 ;  /* 0x000000ff16167207 */ /* 0x000fe20000800000 */
[----:B------:R-:W-:Y:S08]  /*8bb0*/  BRA.U UP0, `(.L_x_133) ;  /* 0xffffffc900907547 */ /* 0x000ff0000b83ffff */
[----:B------:R-:W-:-:S13]  /*8bc0*/  R2UR UR4, R56 ;  /* 0x00000000380472ca */ /* 0x000fda00000e0000 */
[----:B------:R-:W-:-:S09]  /*8bd0*/  UISETP.NE.AND UP0, UPT, UR4, URZ, UPT ;  /* 0x000000ff0400728c */ /* 0x000fd2000bf05270 */
[----:B------:R-:W-:Y:S05]  /*8be0*/  BRA.U !UP0, `(.L_x_134) ;  /* 0x0000000108487547 */ /* 0x000fea000b800000 */
[----:B------:R-:W2:Y:S02]  /*8bf0*/  LDCU.64 UR4, c[0x0][0x890] ;  /* 0x00011200ff0477ac */ /* 0x000ea40008000a00 */
[----:B--2---:R-:W-:-:S04]  /*8c00*/  UISETP.NE.U32.AND UP0, UPT, UR4, URZ, UPT ;  /* 0x000000ff0400728c */ /* 0x004fc8000bf05070 */
[----:B------:R-:W-:-:S09]  /*8c10*/  UISETP.NE.AND.EX UP0, UPT, UR5, URZ, UPT, UP0 ;  /* 0x000000ff0500728c */ /* 0x000fd2000bf05300 */
[----:B------:R-:W-:Y:S05]  /*8c20*/  BRA.U UP0, `(.L_x_135) ;  /* 0x00000001000c7547 */ /* 0x000fea000b800000 */
[----:B------:R-:W-:-:S13]  /*8c30*/  FSETP.NEU.AND P0, PT, R27, RZ, PT ;  /* 0x000000ff1b00720b */ /* 0x000fda0003f0d000 */
[----:B------:R-:W-:Y:S05]  /*8c40*/  @!P0 EXIT ;  /* 0x000000000000894d */ /* 0x000fea0003800000 */
[----:B------:R-:W-:Y:S05]  /*8c50*/  BRA `(.L_x_134) ;  /* 0x00000000002c7947 */ /* 0x000fea0003800000 */
.L_x_135:
[----:B------:R-:W-:Y:S01]  /*8c60*/  ISETP.NE.AND P0, PT, R58, RZ, PT ;  /* 0x000000ff3a00720c */ /* 0x000fe20003f05270 */
[----:B------:R-:W-:-:S12]  /*8c70*/  BSSY.RECONVERGENT B0, `(.L_x_134) ;  /* 0x0000009000007945 */ /* 0x000fd80003800200 */
[----:B------:R-:W-:Y:S05]  /*8c80*/  @P0 BRA `(.L_x_136) ;  /* 0x0000000000140947 */ /* 0x000fea0003800000 */
[----:B------:R-:W2:Y:S02]  /*8c90*/  LDCU.64 UR4, c[0x0][0x888] ;  /* 0x00011100ff0477ac */ /* 0x000ea40008000a00 */
[----:B--2---:R-:W-:-:S04]  /*8ca0*/  ISETP.NE.U32.AND P0, PT, RZ, UR4, PT ;  /* 0x00000004ff007c0c */ /* 0x004fc8000bf05070 */
[----:B------:R-:W-:-:S13]  /*8cb0*/  ISETP.NE.AND.EX P0, PT, RZ, UR5, PT, P0 ;  /* 0x00000005ff007c0c */ /* 0x000fda000bf05300 */
[----:B------:R-:W-:Y:S05]  /*8cc0*/  @!P0 EXIT ;  /* 0x000000000000894d */ /* 0x000fea0003800000 */
[----:B------:R-:W-:Y:S05]  /*8cd0*/  BRA `(.L_x_137) ;  /* 0x0000000000087947 */ /* 0x000fea0003800000 */
.L_x_136:
[----:B------:R-:W-:-:S13]  /*8ce0*/  FSETP.NEU.AND P0, PT, R27, RZ, PT ;  /* 0x000000ff1b00720b */ /* 0x000fda0003f0d000 */
[----:B------:R-:W-:Y:S05]  /*8cf0*/  @!P0 EXIT ;  /* 0x000000000000894d */ /* 0x000fea0003800000 */
.L_x_137:
[----:B------:R-:W-:Y:S05]  /*8d00*/  BSYNC.RECONVERGENT B0 ;  /* 0x0000000000007941 */ /* 0x000fea0003800200 */
.L_x_134:
[----:B------:R-:W-:Y:S01]  /*8d10*/  ULEA UR4, UR46, UR44, 0x3 ;  /* 0x0000002c2e047291 */ /* 0x000fe2000f8e18ff */
[----:B------:R-:W-:-:S04]  /*8d20*/  DEPBAR.LE SB0, 0x0 ;  /* 0x000080000000791a */ /* 0x000fc80000000000 */
[----:B------:R-:W-:-:S04]  /*8d30*/  UIADD3 UR4, UPT, UPT, UR4, 0x60, URZ ;  /* 0x0000006004047890 */ /* 0x000fc8000fffe0ff */
[----:B------:R-:W-:-:S09]  /*8d40*/  UPRMT UR4, UR47, 0x654, UR4 ;  /* 0x000006542f047896 */ /* 0x000fd20008000004 */
[----:B------:R-:W-:Y:S01]  /*8d50*/  SYNCS.ARRIVE.TRANS64.RED.A1T0 RZ, [UR4], RZ ;  /* 0x000000ffffff79a7 */ /* 0x000fe20008100404 */
[----:B------:R-:W-:Y:S05]  /*8d60*/  EXIT ;  /* 0x000000000000794d */ /* 0x000fea0003800000 */
.L_x_24:
[----:B--2---:R2:W3:Y:S02]  /*8d70*/  SYNCS.PHASECHK.TRANS64.TRYWAIT P0, [R0+URZ+0x100], R2 ;  /* 0x00010002000075a7 */ /* 0x0044e400080011ff */
[----:B---3--:R-:W-:Y:S05]  /*8d80*/  @!P0 NANOSLEEP.SYNCS 0x989680 ;  /* 0x009896800000895d */ /* 0x008fea0003900000 */
[----:B------:R-:W3:Y:S02]  /*8d90*/  @!P0 SYNCS.PHASECHK.TRANS64 P0, [R0+URZ+0x100], R2 ;  /* 0x00010002000085a7 */ /* 0x000ee400080010ff */
[----:B---3--:R-:W-:Y:S05]  /*8da0*/  @!P0 BRA `(.L_x_24) ;  /* 0xfffffffc00f08947 */ /* 0x008fea000383ffff */
[----:B------:R-:W-:Y:S05]  /*8db0*/  BRA `(.L_x_138) ;  /* 0xffffff8800d87947 */ /* 0x000fea000383ffff */
.L_x_27:
[----:B-1----:R-:W-:-:S07]  /*8dc0*/  MOV R0, UR33 ;  /* 0x0000002100007c02 */ /* 0x002fce0008000f00 */
.L_x_139:
[----:B-1----:R1:W2:Y:S02]  /*8dd0*/  SYNCS.PHASECHK.TRANS64.TRYWAIT P0, [R0+URZ+0x20], R3 ;  /* 0x00002003000075a7 */ /* 0x0022a400080011ff */
[----:B--2---:R-:W-:Y:S05]  /*8de0*/  @!P0 NANOSLEEP.SYNCS 0x989680 ;  /* 0x009896800000895d */ /* 0x004fea0003900000 */
[----:B------:R-:W2:Y:S02]  /*8df0*/  @!P0 SYNCS.PHASECHK.TRANS64 P0, [R0+URZ+0x20], R3 ;  /* 0x00002003000085a7 */ /* 0x000ea400080010ff */
[----:B--2---:R-:W-:Y:S05]  /*8e00*/  @!P0 BRA `(.L_x_139) ;  /* 0xfffffffc00f08947 */ /* 0x004fea000383ffff */
[----:B------:R-:W-:Y:S05]  /*8e10*/  BRA `(.L_x_26) ;  /* 0xffffff8c00207947 */ /* 0x000fea000383ffff */
.L_x_34:
[----:B-1----:R-:W-:-:S07]  /*8e20*/  MOV R0, UR33 ;  /* 0x0000002100007c02 */ /* 0x002fce0008000f00 */
.L_x_140:
[----:B-1----:R1:W2:Y:S02]  /*8e30*/  SYNCS.PHASECHK.TRANS64.TRYWAIT P0, [R0+URZ+0x20], R3 ;  /* 0x00002003000075a7 */ /* 0x0022a400080011ff */
[----:B--2---:R-:W-:Y:S05]  /*8e40*/  @!P0 NANOSLEEP.SYNCS 0x989680 ;  /* 0x009896800000895d */ /* 0x004fea0003900000 */
[----:B------:R-:W2:Y:S02]  /*8e50*/  @!P0 SYNCS.PHASECHK.TRANS64 P0, [R0+URZ+0x20], R3 ;  /* 0x00002003000085a7 */ /* 0x000ea400080010ff */
[----:B--2---:R-:W-:Y:S05]  /*8e60*/  @!P0 BRA `(.L_x_140) ;  /* 0xfffffffc00f08947 */ /* 0x004fea000383ffff */
[----:B------:R-:W-:Y:S05]  /*8e70*/  BRA `(.L_x_33) ;  /* 0xffffff9000107947 */ /* 0x000fea000383ffff */
.L_x_39:
[----:B-1----:R1:W2:Y:S02]  /*8e80*/  SYNCS.PHASECHK.TRANS64.TRYWAIT P0, [R3+URZ+0x90], R0 ;  /* 0x00009000030075a7 */ /* 0x0022a400080011ff */
[----:B--2---:R-:W-:Y:S05]  /*8e90*/  @!P0 NANOSLEEP.SYNCS 0x989680 ;  /* 0x009896800000895d */ /* 0x004fea0003900000 */
[----:B------:R-:W2:Y:S02]  /*8ea0*/  @!P0 SYNCS.PHASECHK.TRANS64 P0, [R3+URZ+0x90], R0 ;  /* 0x00009000030085a7 */ /* 0x000ea400080010ff */
[----:B--2---:R-:W-:Y:S05]  /*8eb0*/  @!P0 BRA `(.L_x_39) ;  /* 0xfffffffc00f08947 */ /* 0x004fea000383ffff */
[----:B------:R-:W-:Y:S05]  /*8ec0*/  BRA `(.L_x_141) ;  /* 0xffffff9000e07947 */ /* 0x000fea000383ffff */
.L_x_43:
[----:B------:R-:W-:-:S07]  /*8ed0*/  MOV R0, UR4 ;  /* 0x0000000400007c02 */ /* 0x000fce0008000f00 */
.L_x_142:
[----:B-1----:R1:W2:Y:S02]  /*8ee0*/  SYNCS.PHASECHK.TRANS64.TRYWAIT P0, [R0+URZ], R2 ;  /* 0x00000002000075a7 */ /* 0x0022a400080011ff */
[----:B--2---:R-:W-:Y:S05]  /*8ef0*/  @!P0 NANOSLEEP.SYNCS 0x989680 ;  /* 0x009896800000895d */ /* 0x004fea0003900000 */
[----:B------:R-:W2:Y:S02]  /*8f00*/  @!P0 SYNCS.PHASECHK.TRANS64 P0, [R0+URZ], R2 ;  /* 0x00000002000085a7 */ /* 0x000ea400080010ff */
[----:B--2---:R-:W-:Y:S05]  /*8f10*/  @!P0 BRA `(.L_x_142) ;  /* 0xfffffffc00f08947 */ /* 0x004fea000383ffff */
[----:B------:R-:W-:Y:S05]  /*8f20*/  BRA `(.L_x_143) ;  /* 0xffffff9800887947 */ /* 0x000fea000383ffff */
.L_x_44:
[----:B------:R-:W-:-:S07]  /*8f30*/  MOV R0, UR5 ;  /* 0x0000000500007c02 */ /* 0x000fce0008000f00 */
.L_x_144:
[----:B-1----:R1:W2:Y:S02]  /*8f40*/  SYNCS.PHASECHK.TRANS64.TRYWAIT P0, [R0+URZ], R3 ;  /* 0x00000003000075a7 */ /* 0x0022a400080011ff */
[----:B--2---:R-:W-:Y:S05]  /*8f50*/  @!P0 NANOSLEEP.SYNCS 0x989680 ;  /* 0x009896800000895d */ /* 0x004fea0003900000 */
[----:B------:R-:W2:Y:S02]  /*8f60*/  @!P0 SYNCS.PHASECHK.TRANS64 P0, [R0+URZ], R3 ;  /* 0x00000003000085a7 */ /* 0x000ea400080010ff */
[----:B--2---:R-:W-:Y:S05]  /*8f70*/  @!P0 BRA `(.L_x_144) ;  /* 0xfffffffc00f08947 */ /* 0x004fea000383ffff */
[----:B------:R-:W-:Y:S05]  /*8f80*/  BRA `(.L_x_145) ;  /* 0xffffff9800947947 */ /* 0x000fea000383ffff */
.L_x_45:
[----:B------:R-:W-:-:S07]  /*8f90*/  MOV R0, UR5 ;  /* 0x0000000500007c02 */ /* 0x000fce0008000f00 */
.L_x_146:
[----:B-1----:R1:W2:Y:S02]  /*8fa0*/  SYNCS.PHASECHK.TRANS64.TRYWAIT P0, [R0+URZ], R3 ;  /* 0x00000003000075a7 */ /* 0x0022a400080011ff */
[----:B--2---:R-:W-:Y:S05]  /*8fb0*/  @!P0 NANOSLEEP.SYNCS 0x989680 ;  /* 0x009896800000895d */ /* 0x004fea0003900000 */
[----:B------:R-:W2:Y:S02]  /*8fc0*/  @!P0 SYNCS.PHASECHK.TRANS64 P0, [R0+URZ], R3 ;  /* 0x00000003000085a7 */ /* 0x000ea400080010ff */
[----:B--2---:R-:W-:Y:S05]  /*8fd0*/  @!P0 BRA `(.L_x_146) ;  /* 0xfffffffc00f08947 */ /* 0x004fea000383ffff */
[----:B------:R-:W-:Y:S05]  /*8fe0*/  BRA `(.L_x_147) ;  /* 0xffffff9800a07947 */ /* 0x000fea000383ffff */
.L_x_48:
[----:B-1----:R1:W2:Y:S02]  /*8ff0*/  SYNCS.PHASECHK.TRANS64.TRYWAIT P0, [R2+URZ+0xf0], R4 ;  /* 0x0000f004020075a7 */ /* 0x0022a400080011ff */
[----:B--2---:R-:W-:Y:S05]  /*9000*/  @!P0 NANOSLEEP.SYNCS 0x989680 ;  /* 0x009896800000895d */ /* 0x004fea0003900000 */
[----:B------:R-:W2:Y:S02]  /*9010*/  @!P0 SYNCS.PHASECHK.TRANS64 P0, [R2+URZ+0xf0], R4 ;  /* 0x0000f004020085a7 */ /* 0x000ea400080010ff */
[----:B--2---:R-:W-:Y:S05]  /*9020*/  @!P0 BRA `(.L_x_48) ;  /* 0xfffffffc00f08947 */ /* 0x004fea000383ffff */
[----:B------:R-:W-:Y:S05]  /*9030*/  BRA `(.L_x_148) ;  /* 0xffffff9800fc7947 */ /* 0x000fea000383ffff */
.L_x_49:
[----:B------:R-:W-:-:S07]  /*9040*/  MOV R2, UR4 ;  /* 0x0000000400027c02 */ /* 0x000fce0008000f00 */
.L_x_149:
[----:B-1----:R1:W2:Y:S02]  /*9050*/  SYNCS.PHASECHK.TRANS64.TRYWAIT P0, [R2+URZ+0xa0], R5 ;  /* 0x0000a005020075a7 */ /* 0x0022a400080011ff */
[----:B--2---:R-:W-:Y:S05]  /*9060*/  @!P0 NANOSLEEP.SYNCS 0x989680 ;  /* 0x009896800000895d */ /* 0x004fea0003900000 */
[----:B------:R-:W2:Y:S02]  /*9070*/  @!P0 SYNCS.PHASECHK.TRANS64 P0, [R2+URZ+0xa0], R5 ;  /* 0x0000a005020085a7 */ /* 0x000ea400080010ff */
[----:B--2---:R-:W-:Y:S05]  /*9080*/  @!P0 BRA `(.L_x_149) ;  /* 0xfffffffc00f08947 */ /* 0x004fea000383ffff */
[----:B------:R-:W-:Y:S05]  /*9090*/  BRA `(.L_x_150) ;  /* 0xffffff9c000c7947 */ /* 0x000fea000383ffff */
.L_x_50:
[----:B-1----:R1:W2:Y:S02]  /*90a0*/  SYNCS.PHASECHK.TRANS64.TRYWAIT P1, [R2+URZ+0x90], R4 ;  /* 0x00009004020075a7 */ /* 0x0022a400080211ff */
[----:B--2---:R-:W-:Y:S05]  /*90b0*/  @!P1 NANOSLEEP.SYNCS 0x989680 ;  /* 0x009896800000995d */ /* 0x004fea0003900000 */
[----:B------:R-:W2:Y:S02]  /*90c0*/  @!P1 SYNCS.PHASECHK.TRANS64 P1, [R2+URZ+0x90], R4 ;  /* 0x00009004020095a7 */ /* 0x000ea400080210ff */
[----:B--2---:R-:W-:Y:S05]  /*90d0*/  @!P1 BRA `(.L_x_50) ;  /* 0xfffffffc00f09947 */ /* 0x004fea000383ffff */
[----:B------:R-:W-:Y:S05]  /*90e0*/  BRA `(.L_x_151) ;  /* 0xffffff9c003c7947 */ /* 0x000fea000383ffff */
.L_x_53:
[----:B------:R-:W-:-:S07]  /*90f0*/  MOV R0, UR4 ;  /* 0x0000000400007c02 */ /* 0x000fce0008000f00 */
.L_x_152:
[----:B-1----:R1:W2:Y:S02]  /*9100*/  SYNCS.PHASECHK.TRANS64.TRYWAIT P0, [R0+URZ+0xa0], R2 ;  /* 0x0000a002000075a7 */ /* 0x0022a400080011ff */
[----:B--2---:R-:W-:Y:S05]  /*9110*/  @!P0 NANOSLEEP.SYNCS 0x989680 ;  /* 0x009896800000895d */ /* 0x004fea0003900000 */
[----:B------:R-:W2:Y:S02]  /*9120*/  @!P0 SYNCS.PHASECHK.TRANS64 P0, [R0+URZ+0xa0], R2 ;  /* 0x0000a002000085a7 */ /* 0x000ea400080010ff */
[----:B--2---:R-:W-:Y:S05]  /*9130*/  @!P0 BRA `(.L_x_152) ;  /* 0xfffffffc00f08947 */ /* 0x004fea000383ffff */
[----:B------:R-:W-:Y:S05]  /*9140*/  BRA `(.L_x_52) ;  /* 0xffffff9c00907947 */ /* 0x000fea000383ffff */
.L_x_60:
[----:B-1----:R1:W2:Y:S02]  /*9150*/  SYNCS.PHASECHK.TRANS64.TRYWAIT P1, [R0+URZ+0x90], R2 ;  /* 0x00009002000075a7 */ /* 0x0022a400080211ff */
[----:B--2---:R-:W-:Y:S05]  /*9160*/  @!P1 NANOSLEEP.SYNCS 0x989680 ;  /* 0x009896800000995d */ /* 0x004fea0003900000 */
[----:B------:R-:W2:Y:S02]  /*9170*/  @!P1 SYNCS.PHASECHK.TRANS64 P1, [R0+URZ+0x90], R2 ;  /* 0x00009002000095a7 */ /* 0x000ea400080210ff */
[----:B--2---:R-:W-:Y:S05]  /*9180*/  @!P1 BRA `(.L_x_60) ;  /* 0xfffffffc00f09947 */ /* 0x004fea000383ffff */
[----:B------:R-:W-:Y:S05]  /*9190*/  BRA `(.L_x_153) ;  /* 0xffffffa400247947 */ /* 0x000fea000383ffff */
.L_x_61:
[----:B------:R-:W-:-:S07]  /*91a0*/  MOV R2, UR46 ;  /* 0x0000002e00027c02 */ /* 0x000fce0008000f00 */
.L_x_154:
[----:B-1----:R1:W2:Y:S02]  /*91b0*/  SYNCS.PHASECHK.TRANS64.TRYWAIT P0, [R2+URZ+0xd0], R0 ;  /* 0x0000d000020075a7 */ /* 0x0022a400080011ff */
[----:B--2---:R-:W-:Y:S05]  /*91c0*/  @!P0 NANOSLEEP.SYNCS 0x989680 ;  /* 0x009896800000895d */ /* 0x004fea0003900000 */
[----:B------:R-:W2:Y:S02]  /*91d0*/  @!P0 SYNCS.PHASECHK.TRANS64 P0, [R2+URZ+0xd0], R0 ;  /* 0x0000d000020085a7 */ /* 0x000ea400080010ff */
[----:B--2---:R-:W-:Y:S05]  /*91e0*/  @!P0 BRA `(.L_x_154) ;  /* 0xfffffffc00f08947 */ /* 0x004fea000383ffff */
[----:B------:R-:W-:Y:S05]  /*91f0*/  BRA `(.L_x_155) ;  /* 0xffffffa400747947 */ /* 0x000fea000383ffff */
.L_x_64:
[----:B------:R-:W-:Y:S07]  /*9200*/  MOV R0, UR7 ;  /* 0x0000000700007c02 */ /* 0x000fee0008000f00 */
.L_x_156:
[----:B-1----:R1:W2:Y:S02]  /*9210*/  SYNCS.PHASECHK.TRANS64.TRYWAIT P0, [R0+URZ], R2 ;  /* 0x00000002000075a7 */ /* 0x0022a400080011ff */
[----:B--2---:R-:W-:Y:S05]  /*9220*/  @!P0 NANOSLEEP.SYNCS 0x989680 ;  /* 0x009896800000895d */ /* 0x004fea0003900000 */
[----:B------:R-:W2:Y:S02]  /*9230*/  @!P0 SYNCS.PHASECHK.TRANS64 P0, [R0+URZ], R2 ;  /* 0x00000002000085a7 */ /* 0x000ea400080010ff */
[----:B--2---:R-:W-:Y:S05]  /*9240*/  @!P0 BRA `(.L_x_156) ;  /* 0xfffffffc00f08947 */ /* 0x004fea000383ffff */
[----:B------:R-:W-:Y:S05]  /*9250*/  BRA `(.L_x_63) ;  /* 0xffffffa400907947 */ /* 0x000fea000383ffff */
.L_x_67:
[----:B------:R-:W-:-:S07]  /*9260*/  MOV R0, UR4 ;  /* 0x0000000400007c02 */ /* 0x000fce0008000f00 */
.L_x_157:
[----:B--2---:R2:W4:Y:S02]  /*9270*/  SYNCS.PHASECHK.TRANS64.TRYWAIT P0, [R0+URZ], R2 ;  /* 0x00000002000075a7 */ /* 0x00452400080011ff */
[----:B----4-:R-:W-:Y:S05]  /*9280*/  @!P0 NANOSLEEP.SYNCS 0x989680 ;  /* 0x009896800000895d */ /* 0x010fea0003900000 */
[----:B------:R-:W4:Y:S02]  /*9290*/  @!P0 SYNCS.PHASECHK.TRANS64 P0, [R0+URZ], R2 ;  /* 0x00000002000085a7 */ /* 0x000f2400080010ff */
[----:B----4-:R-:W-:Y:S05]  /*92a0*/  @!P0 BRA `(.L_x_157) ;  /* 0xfffffffc00f08947 */ /* 0x010fea000383ffff */
[----:B------:R-:W-:Y:S05]  /*92b0*/  BRA `(.L_x_158) ;  /* 0xffffffa800bc7947 */ /* 0x000fea000383ffff */
.L_x_68:
[----:B------:R-:W-:-:S07]  /*92c0*/  MOV R0, UR5 ;  /* 0x0000000500007c02 */ /* 0x000fce0008000f00 */
.L_x_159:
[----:B-1----:R1:W2:Y:S02]  /*92d0*/  SYNCS.PHASECHK.TRANS64.TRYWAIT P0, [R0+URZ], R3 ;  /* 0x00000003000075a7 */ /* 0x0022a400080011ff */
[----:B--2---:R-:W-:Y:S05]  /*92e0*/  @!P0 NANOSLEEP.SYNCS 0x989680 ;  /* 0x009896800000895d */ /* 0x004fea0003900000 */
[----:B------:R-:W2:Y:S02]  /*92f0*/  @!P0 SYNCS.PHASECHK.TRANS64 P0, [R0+URZ], R3 ;  /* 0x00000003000085a7 */ /* 0x000ea400080010ff */
[----:B--2---:R-:W-:Y:S05]  /*9300*/  @!P0 BRA `(.L_x_159) ;  /* 0xfffffffc00f08947 */ /* 0x004fea000383ffff */
[----:B------:R-:W-:Y:S05]  /*9310*/  BRA `(.L_x_160) ;  /* 0xffffffa800c87947 */ /* 0x000fea000383ffff */
.L_x_69:
[----:B------:R-:W-:-:S07]  /*9320*/  MOV R0, UR5 ;  /* 0x0000000500007c02 */ /* 0x000fce0008000f00 */
.L_x_161:
[----:B-1----:R1:W2:Y:S02]  /*9330*/  SYNCS.PHASECHK.TRANS64.TRYWAIT P0, [R0+URZ], R3 ;  /* 0x00000003000075a7 */ /* 0x0022a400080011ff */
[----:B--2---:R-:W-:Y:S05]  /*9340*/  @!P0 NANOSLEEP.SYNCS 0x989680 ;  /* 0x009896800000895d */ /* 0x004fea0003900000 */
[----:B------:R-:W2:Y:S02]  /*9350*/  @!P0 SYNCS.PHASECHK.TRANS64 P0, [R0+URZ], R3 ;  /* 0x00000003000085a7 */ /* 0x000ea400080010ff */
[----:B--2---:R-:W-:Y:S05]  /*9360*/  @!P0 BRA `(.L_x_161) ;  /* 0xfffffffc00f08947 */ /* 0x004fea000383ffff */
[----:B------:R-:W-:Y:S05]  /*9370*/  BRA `(.L_x_162) ;  /* 0xffffffa800d47947 */ /* 0x000fea000383ffff */
.L_x_70:
[----:B-1----:R-:W-:-:S07]  /*9380*/  MOV R0, UR4 ;  /* 0x0000000400007c02 */ /* 0x002fce0008000f00 */
.L_x_163:
[----:B-1----:R1:W2:Y:S02]  /*9390*/  SYNCS.PHASECHK.TRANS64.TRYWAIT P0, [R0+URZ], R2 ;  /* 0x00000002000075a7 */ /* 0x0022a400080011ff */
[----:B--2---:R-:W-:Y:S05]  /*93a0*/  @!P0 NANOSLEEP.SYNCS 0x989680 ;  /* 0x009896800000895d */ /* 0x004fea0003900000 */
[----:B------:R-:W2:Y:S02]  /*93b0*/  @!P0 SYNCS.PHASECHK.TRANS64 P0, [R0+URZ], R2 ;  /* 0x00000002000085a7 */ /* 0x000ea400080010ff */
[----:B--2---:R-:W-:Y:S05]  /*93c0*/  @!P0 BRA `(.L_x_163) ;  /* 0xfffffffc00f08947 */ /* 0x004fea000383ffff */
[----:B------:R-:W-:Y:S05]  /*93d0*/  BRA `(.L_x_164) ;  /* 0xffffffa800e07947 */ /* 0x000fea000383ffff */
.L_x_75:
[----:B--2---:R2:W3:Y:S02]  /*93e0*/  SYNCS.PHASECHK.TRANS64.TRYWAIT P0, [R12+URZ+0x90], R0 ;  /* 0x000090000c0075a7 */ /* 0x0044e400080011ff */
[----:B---3--:R-:W-:Y:S05]  /*93f0*/  @!P0 NANOSLEEP.SYNCS 0x989680 ;  /* 0x009896800000895d */ /* 0x008fea0003900000 */
[----:B------:R-:W3:Y:S02]  /*9400*/  @!P0 SYNCS.PHASECHK.TRANS64 P0, [R12+URZ+0x90], R0 ;  /* 0x000090000c0085a7 */ /* 0x000ee400080010ff */
[----:B---3--:R-:W-:Y:S05]  /*9410*/  @!P0 BRA `(.L_x_75) ;  /* 0xfffffffc00f08947 */ /* 0x008fea000383ffff */
[----:B------:R-:W-:Y:S05]  /*9420*/  BRA `(.L_x_165) ;  /* 0xffffffb000007947 */ /* 0x000fea000383ffff */
.L_x_78:
[----:B-1----:R-:W-:Y:S07]  /*9430*/  MOV R0, UR21 ;  /* 0x0000001500007c02 */ /* 0x002fee0008000f00 */
.L_x_166:
[----:B-1----:R1:W2:Y:S02]  /*9440*/  SYNCS.PHASECHK.TRANS64.TRYWAIT P2, [R0+URZ+0x88], R6 ;  /* 0x00008806000075a7 */ /* 0x0022a400080411ff */
[----:B--2---:R-:W-:Y:S05]  /*9450*/  @!P2 NANOSLEEP.SYNCS 0x989680 ;  /* 0x009896800000a95d */ /* 0x004fea0003900000 */
[----:B------:R-:W2:Y:S02]  /*9460*/  @!P2 SYNCS.PHASECHK.TRANS64 P2, [R0+URZ+0x88], R6 ;  /* 0x000088060000a5a7 */ /* 0x000ea400080410ff */
[----:B--2---:R-:W-:Y:S05]  /*9470*/  @!P2 BRA `(.L_x_166) ;  /* 0xfffffffc00f0a947 */ /* 0x004fea000383ffff */
[----:B------:R-:W-:Y:S05]  /*9480*/  BRA `(.L_x_77) ;  /* 0xffffffb400687947 */ /* 0x000fea000383ffff */
.L_x_81:
[----:B------:R-:W-:Y:S07]  /*9490*/  MOV R0, UR21 ;  /* 0x0000001500007c02 */ /* 0x000fee0008000f00 */
.L_x_167:
[----:B-1----:R1:W2:Y:S02]  /*94a0*/  SYNCS.PHASECHK.TRANS64.TRYWAIT P0, [R0+URZ+0x60], R9 ;  /* 0x00006009000075a7 */ /* 0x0022a400080011ff */
[----:B--2---:R-:W-:Y:S05]  /*94b0*/  @!P0 NANOSLEEP.SYNCS 0x989680 ;  /* 0x009896800000895d */ /* 0x004fea0003900000 */
[----:B------:R-:W2:Y:S02]  /*94c0*/  @!P0 SYNCS.PHASECHK.TRANS64 P0, [R0+URZ+0x60], R9 ;  /* 0x00006009000085a7 */ /* 0x000ea400080010ff */
[----:B--2---:R-:W-:Y:S05]  /*94d0*/  @!P0 BRA `(.L_x_167) ;  /* 0xfffffffc00f08947 */ /* 0x004fea000383ffff */
[----:B------:R-:W-:Y:S05]  /*94e0*/  BRA `(.L_x_168) ;  /* 0xffffffb400c47947 */ /* 0x000fea000383ffff */
.L_x_82:
[----:B------:R-:W-:Y:S07]  /*94f0*/  MOV R0, UR21 ;  /* 0x0000001500007c02 */ /* 0x000fee0008000f00 */
.L_x_169:
[----:B-1----:R1:W2:Y:S02]  /*9500*/  SYNCS.PHASECHK.TRANS64.TRYWAIT P0, [R0+URZ+0x68], R9 ;  /* 0x00006809000075a7 */ /* 0x0022a400080011ff */
[----:B--2---:R-:W-:Y:S05]  /*9510*/  @!P0 NANOSLEEP.SYNCS 0x989680 ;  /* 0x009896800000895d */ /* 0x004fea0003900000 */
[----:B------:R-:W2:Y:S02]  /*9520*/  @!P0 SYNCS.PHASECHK.TRANS64 P0, [R0+URZ+0x68], R9 ;  /* 0x00006809000085a7 */ /* 0x000ea400080010ff */
[----:B--2---:R-:W-:Y:S05]  /*9530*/  @!P0 BRA `(.L_x_169) ;  /* 0xfffffffc00f08947 */ /* 0x004fea000383ffff */
[----:B------:R-:W-:Y:S05]  /*9540*/  BRA `(.L_x_170) ;  /* 0xffffffb800007947 */ /* 0x000fea000383ffff */
.L_x_83:
[----:B------:R-:W-:Y:S07]  /*9550*/  MOV R0, UR21 ;  /* 0x0000001500007c02 */ /* 0x000fee0008000f00 */
.L_x_171:
[----:B-1----:R1:W2:Y:S02]  /*9560*/  SYNCS.PHASECHK.TRANS64.TRYWAIT P0, [R0+URZ+0x70], R9 ;  /* 0x00007009000075a7 */ /* 0x0022a400080011ff */
[----:B--2---:R-:W-:Y:S05]  /*9570*/  @!P0 NANOSLEEP.SYNCS 0x989680 ;  /* 0x009896800000895d */ /* 0x004fea0003900000 */
[----:B------:R-:W2:Y:S02]  /*9580*/  @!P0 SYNCS.PHASECHK.TRANS64 P0, [R0+URZ+0x70], R9 ;  /* 0x00007009000085a7 */ /* 0x000ea400080010ff */
[----:B--2---:R-:W-:Y:S05]  /*9590*/  @!P0 BRA `(.L_x_171) ;  /* 0xfffffffc00f08947 */ /* 0x004fea000383ffff */
[----:B------:R-:W-:Y:S05]  /*95a0*/  BRA `(.L_x_172) ;  /* 0xffffffb800487947 */ /* 0x000fea000383ffff */
.L_x_84:
[----:B------:R-:W-:Y:S07]  /*95b0*/  MOV R0, UR21 ;  /* 0x0000001500007c02 */ /* 0x000fee0008000f00 */
.L_x_173:
[----:B-1----:R1:W2:Y:S02]  /*95c0*/  SYNCS.PHASECHK.TRANS64.TRYWAIT P0, [R0+URZ+0x78], R9 ;  /* 0x00007809000075a7 */ /* 0x0022a400080011ff */
[----:B--2---:R-:W-:Y:S05]  /*95d0*/  @!P0 NANOSLEEP.SYNCS 0x989680 ;  /* 0x009896800000895d */ /* 0x004fea0003900000 */
[----:B------:R-:W2:Y:S02]  /*95e0*/  @!P0 SYNCS.PHASECHK.TRANS64 P0, [R0+URZ+0x78], R9 ;  /* 0x00007809000085a7 */ /* 0x000ea400080010ff */
[----:B--2---:R-:W-:Y:S05]  /*95f0*/  @!P0 BRA `(.L_x_173) ;  /* 0xfffffffc00f08947 */ /* 0x004fea000383ffff */
[----:B------:R-:W-:Y:S05]  /*9600*/  BRA `(.L_x_174) ;  /* 0xffffffb8008c7947 */ /* 0x000fea000383ffff */
.L_x_86:
[----:B------:R-:W-:-:S07]  /*9610*/  MOV R0, UR21 ;  /* 0x0000001500007c02 */ /* 0x000fce0008000f00 */
.L_x_175:
[----:B-1----:R1:W3:Y:S02]  /*9620*/  SYNCS.PHASECHK.TRANS64.TRYWAIT P0, [R0+URZ+0x60], R2 ;  /* 0x00006002000075a7 */ /* 0x0022e400080011ff */
[----:B---3--:R-:W-:Y:S05]  /*9630*/  @!P0 NANOSLEEP.SYNCS 0x989680 ;  /* 0x009896800000895d */ /* 0x008fea0003900000 */
[----:B------:R-:W3:Y:S02]  /*9640*/  @!P0 SYNCS.PHASECHK.TRANS64 P0, [R0+URZ+0x60], R2 ;  /* 0x00006002000085a7 */ /* 0x000ee400080010ff */
[----:B---3--:R-:W-:Y:S05]  /*9650*/  @!P0 BRA `(.L_x_175) ;  /* 0xfffffffc00f08947 */ /* 0x008fea000383ffff */
[----:B------:R-:W-:Y:S05]  /*9660*/  BRA `(.L_x_176) ;  /* 0xffffffbc00007947 */ /* 0x000fea000383ffff */
.L_x_87:
[----:B-1----:R-:W-:-:S07]  /*9670*/  MOV R0, UR21 ;  /* 0x0000001500007c02 */ /* 0x002fce0008000f00 */
.L_x_177:
[----:B-1----:R1:W3:Y:S02]  /*9680*/  SYNCS.PHASECHK.TRANS64.TRYWAIT P0, [R0+URZ+0x68], R2 ;  /* 0x00006802000075a7 */ /* 0x0022e400080011ff */
[----:B---3--:R-:W-:Y:S05]  /*9690*/  @!P0 NANOSLEEP.SYNCS 0x989680 ;  /* 0x009896800000895d */ /* 0x008fea0003900000 */
[----:B------:R-:W3:Y:S02]  /*96a0*/  @!P0 SYNCS.PHASECHK.TRANS64 P0, [R0+URZ+0x68], R2 ;  /* 0x00006802000085a7 */ /* 0x000ee400080010ff */
[----:B---3--:R-:W-:Y:S05]  /*96b0*/  @!P0 BRA `(.L_x_177) ;  /* 0xfffffffc00f08947 */ /* 0x008fea000383ffff */
[----:B------:R-:W-:Y:S05]  /*96c0*/  BRA `(.L_x_178) ;  /* 0xffffffb800f07947 */ /* 0x000fea000383ffff */
.L_x_88:
[----:B-1----:R-:W-:-:S07]  /*96d0*/  MOV R0, UR21 ;  /* 0x0000001500007c02 */ /* 0x002fce0008000f00 */
.L_x_179:
[----:B-1----:R1:W3:Y:S02]  /*96e0*/  SYNCS.PHASECHK.TRANS64.TRYWAIT P0, [R0+URZ+0x70], R2 ;  /* 0x00007002000075a7 */ /* 0x0022e400080011ff */
[----:B---3--:R-:W-:Y:S05]  /*96f0*/  @!P0 NANOSLEEP.SYNCS 0x989680 ;  /* 0x009896800000895d */ /* 0x008fea0003900000 */
[----:B------:R-:W3:Y:S02]  /*9700*/  @!P0 SYNCS.PHASECHK.TRANS64 P0, [R0+URZ+0x70], R2 ;  /* 0x00007002000085a7 */ /* 0x000ee400080010ff */
[----:B---3--:R-:W-:Y:S05]  /*9710*/  @!P0 BRA `(.L_x_179) ;  /* 0xfffffffc00f08947 */ /* 0x008fea000383ffff */
[----:B------:R-:W-:Y:S05]  /*9720*/  BRA `(.L_x_180) ;  /* 0xffffffb800e07947 */ /* 0x000fea000383ffff */
.L_x_90:
[----:B-1----:R1:W2:Y:S02]  /*9730*/  SYNCS.PHASECHK.TRANS64.TRYWAIT P0, [R3+URZ+0x90], R0 ;  /* 0x00009000030075a7 */ /* 0x0022a400080011ff */
[----:B--2---:R-:W-:Y:S05]  /*9740*/  @!P0 NANOSLEEP.SYNCS 0x989680 ;  /* 0x009896800000895d */ /* 0x004fea0003900000 */
[----:B------:R-:W2:Y:S02]  /*9750*/  @!P0 SYNCS.PHASECHK.TRANS64 P0, [R3+URZ+0x90], R0 ;  /* 0x00009000030085a7 */ /* 0x000ea400080010ff */
[----:B--2---:R-:W-:Y:S05]  /*9760*/  @!P0 BRA `(.L_x_90) ;  /* 0xfffffffc00f08947 */ /* 0x004fea000383ffff */
[----:B------:R-:W-:Y:S05]  /*9770*/  BRA `(.L_x_181) ;  /* 0xffffffbc00b47947 */ /* 0x000fea000383ffff */
.L_x_101:
[----:B-1----:R-:W-:Y:S04]  /*9780*/  MOV R0, UR44 ;  /* 0x0000002c00007c02 */ /* 0x002fe80008000f00 */
[----:B------:R1:W2:Y:S03]  /*9790*/  SYNCS.PHASECHK.TRANS64.TRYWAIT P1, [R0+URZ+0x40], R3 ;  /* 0x00004003000075a7 */ /* 0x0002a600080211ff */
[----:B--2---:R-:W-:Y:S05]  /*97a0*/  @!P1 NANOSLEEP.SYNCS 0x989680 ;  /* 0x009896800000995d */ /* 0x004fea0003900000 */
[----:B------:R-:W2:Y:S02]  /*97b0*/  @!P1 SYNCS.PHASECHK.TRANS64 P1, [R0+URZ+0x40], R3 ;  /* 0x00004003000095a7 */ /* 0x000ea400080210ff */
[----:B--2---:R-:W-:Y:S05]  /*97c0*/  @!P1 BRA `(.L_x_101) ;  /* 0xfffffffc00ec9947 */ /* 0x004fea000383ffff */
[----:B------:R-:W-:Y:S05]  /*97d0*/  BRA `(.L_x_100) ;  /* 0xffffffcc00547947 */ /* 0x000fea000383ffff */
.L_x_103:
[----:B-1----:R1:W3:Y:S02]  /*97e0*/  SYNCS.PHASECHK.TRANS64.TRYWAIT P0, [R26+URZ+0xb0], R2 ;  /* 0x0000b0021a0075a7 */ /* 0x0022e400080011ff */
[----:B---3--:R-:W-:Y:S05]  /*97f0*/  @!P0 NANOSLEEP.SYNCS 0x989680 ;  /* 0x009896800000895d */ /* 0x008fea0003900000 */
[----:B------:R-:W3:Y:S02]  /*9800*/  @!P0 SYNCS.PHASECHK.TRANS64 P0, [R26+URZ+0xb0], R2 ;  /* 0x0000b0021a0085a7 */ /* 0x000ee400080010ff */
[----:B---3--:R-:W-:Y:S05]  /*9810*/  @!P0 BRA `(.L_x_103) ;  /* 0xfffffffc00f08947 */ /* 0x008fea000383ffff */
[----:B------:R-:W-:Y:S05]  /*9820*/  BRA `(.L_x_102) ;  /* 0xffffffcc00807947 */ /* 0x000fea000383ffff */
.L_x_112:
[----:B-1----:R1:W2:Y:S02]  /*9830*/  SYNCS.PHASECHK.TRANS64.TRYWAIT P0, [R2+URZ+0x40], R0 ;  /* 0x00004000020075a7 */ /* 0x0022a400080011ff */
[----:B--2---:R-:W-:Y:S05]  /*9840*/  @!P0 NANOSLEEP.SYNCS 0x989680 ;  /* 0x009896800000895d */ /* 0x004fea0003900000 */
[----:B------:R-:W2:Y:S02]  /*9850*/  @!P0 SYNCS.PHASECHK.TRANS64 P0, [R2+URZ+0x40], R0 ;  /* 0x00004000020085a7 */ /* 0x000ea400080010ff */
[----:B--2---:R-:W-:Y:S05]  /*9860*/  @!P0 BRA `(.L_x_112) ;  /* 0xfffffffc00f08947 */ /* 0x004fea000383ffff */
[----:B------:R-:W-:Y:S05]  /*9870*/  BRA `(.L_x_111) ;  /* 0xffffffd400a47947 */ /* 0x000fea000383ffff */
.L_x_120:
[----:B-1----:R1:W2:Y:S02]  /*9880*/  SYNCS.PHASECHK.TRANS64.TRYWAIT P0, [R0+URZ+0x40], R5 ;  /* 0x00004005000075a7 */ /* 0x0022a400080011ff */
[----:B--2---:R-:W-:Y:S05]  /*9890*/  @!P0 NANOSLEEP.SYNCS 0x989680 ;  /* 0x009896800000895d */ /* 0x004fea0003900000 */
[----:B------:R-:W2:Y:S02]  /*98a0*/  @!P0 SYNCS.PHASECHK.TRANS64 P0, [R0+URZ+0x40], R5 ;  /* 0x00004005000085a7 */ /* 0x000ea400080010ff */
[----:B--2---:R-:W-:Y:S05]  /*98b0*/  @!P0 BRA `(.L_x_120) ;  /* 0xfffffffc00f08947 */ /* 0x004fea000383ffff */
[----:B------:R-:W-:Y:S05]  /*98c0*/  BRA `(.L_x_119) ;  /* 0xffffffdc00ec7947 */ /* 0x000fea000383ffff */
.L_x_128:
[----:B--2---:R2:W3:Y:S02]  /*98d0*/  SYNCS.PHASECHK.TRANS64.TRYWAIT P0, [R2+URZ+0x40], R0 ;  /* 0x00004000020075a7 */ /* 0x0044e400080011ff */
[----:B---3--:R-:W-:Y:S05]  /*98e0*/  @!P0 NANOSLEEP.SYNCS 0x989680 ;  /* 0x009896800000895d */ /* 0x008fea0003900000 */
[----:B------:R-:W3:Y:S02]  /*98f0*/  @!P0 SYNCS.PHASECHK.TRANS64 P0, [R2+URZ+0x40], R0 ;  /* 0x00004000020085a7 */ /* 0x000ee400080010ff */
[----:B---3--:R-:W-:Y:S05]  /*9900*/  @!P0 BRA `(.L_x_128) ;  /* 0xfffffffc00f08947 */ /* 0x008fea000383ffff */
[----:B------:R-:W-:Y:S05]  /*9910*/  BRA `(.L_x_127) ;  /* 0xffffffe800347947 */ /* 0x000fea000383ffff */
        .weak           $__internal_0_$__cuda_sm10x_tcgen05_guardrail_trap_col_being_dealloced_not_returned_by_alloc
        .type           $__internal_0_$__cuda_sm10x_tcgen05_guardrail_trap_col_being_dealloced_not_returned_by_alloc,@function
        .size           $__internal_0_$__cuda_sm10x_tcgen05_guardrail_trap_col_being_dealloced_not_returned_by_alloc,($__internal_1_$__cuda_sm10x_tcgen05_guardrail_trap_phase_invalid_during_alloc - $__internal_0_$__cuda_sm10x_tcgen05_guardrail_trap_col_being_dealloced_not_returned_by_alloc)
$__internal_0_$__cuda_sm10x_tcgen05_guardrail_trap_col_being_dealloced_not_returned_by_alloc:
[----:B------:R-:W-:Y:S05]  /*9920*/  BPT.TRAP 0x1 ;  /* 0x000000040000795c */ /* 0x000fea0000300000 */
[----:B------:R-:W-:-:S04]  /*9930*/  HFMA2 R3, -RZ, RZ, 0, 0 ;  /* 0x00000000ff037431 */ /* 0x000fc800000001ff */
[----:B------:R-:W-:Y:S05]  /*9940*/  RET.REL.NODEC R2 `(_ZN7cutlass13device_kernelINS_4gemm6kernel13GemmUniversalIN4cute5tupleIJiiiiEEENS1_10collective13CollectiveMmaINS1_35MainloopSm100TmaUmmaWarpSpecializedILi4ELi2ELi4ENS5_IJNS4_1CILi1EEENSA_ILi4EEESB_EEEEENS5_IJNSA_ILi64EEENSA_ILi128EEESF_EEENS_10tfloat32_tENS5_IJlSB_lEEESI_SJ_NS4_8TiledMMAINS4_8MMA_AtomIJNS4_17SM100_MMA_TF32_SSISI_SI_fLi64ELi128ELNS4_4UMMA5MajorE0ELSO_0ELNSN_7ScaleInE0ELSP_0EEEEEENS4_6LayoutINS5_IJSB_SB_SB_EEENS5_IJNSA_ILi0EEESU_SU_EEEEENS5_IJNS4_10UnderscoreESX_SX_EEEEENS4_23SM90_TMA_LOAD_MULTICASTENS4_14ComposedLayoutINS4_7SwizzleILi3ELi4ELi3EEENS4_18smem_ptr_flag_bitsILi32EEENSS_INS5_IJNSA_ILi8EEENSA_ILi32EEEEEENS5_IJS17_SB_EEEEEEEvNS4_8identityENS4_13SM90_TMA_LOADES1B_vS1C_EENS_8epilogue10collective18CollectiveEpilogueINS1F_23Sm100TmaWarpSpecializedILi4ELi2ELi16ELb1ELb0EEEJSH_NS5_IJNSS_ISF_SB_EENSS_IS17_SB_EEEEESI_SJ_SI_SJ_NS1F_6fusion15FusionCallbacksIS1J_NS1N_17LinearCombinationISI_fSI_fLNS_15FloatRoundStyleE2EEESH_S1M_JEEENS4_5SM1004TMEM4LOAD26SM100_TMEM_LOAD_16dp128b8xES1D_S1B_NS4_17SM75_U32x4_LDSM_NENS4_14SM90_TMA_STOREES1B_NS4_17SM90_U32x4_STSM_NENS4_39AutoVectorizingCopyWithAssumedAlignmentILi128EEEEEEvvEEEEvNT_6ParamsE) ;  /* 0xffffff6402ac7950 */ /* 0x000fea0003c3ffff */
        .weak           $__internal_1_$__cuda_sm10x_tcgen05_guardrail_trap_phase_invalid_during_alloc
        .type           $__internal_1_$__cuda_sm10x_tcgen05_guardrail_trap_phase_invalid_during_alloc,@function
        .size           $__internal_1_$__cuda_sm10x_tcgen05_guardrail_trap_phase_invalid_during_alloc,($__internal_2_$__cuda_sm10x_tcgen05_guardrail_trap_unallocated_columns_being_dealloced - $__internal_1_$__cuda_sm10x_tcgen05_guardrail_trap_phase_invalid_during_alloc)
$__internal_1_$__cuda_sm10x_tcgen05_guardrail_trap_phase_invalid_during_alloc:
[----:B------:R-:W-:Y:S05]  /*9950*/  BPT.TRAP 0x1 ;  /* 0x000000040000795c */ /* 0x000fea0000300000 */
[----:B------:R-:W-:-:S04]  /*9960*/  MOV R5, 0x0 ;  /* 0x0000000000057802 */ /* 0x000fc80000000f00 */
[----:B------:R-:W-:Y:S05]  /*9970*/  RET.REL.NODEC R4 `(_ZN7cutlass13device_kernelINS_4gemm6kernel13GemmUniversalIN4cute5tupleIJiiiiEEENS1_10collective13CollectiveMmaINS1_35MainloopSm100TmaUmmaWarpSpecializedILi4ELi2ELi4ENS5_IJNS4_1CILi1EEENSA_ILi4EEESB_EEEEENS5_IJNSA_ILi64EEENSA_ILi128EEESF_EEENS_10tfloat32_tENS5_IJlSB_lEEESI_SJ_NS4_8TiledMMAINS4_8MMA_AtomIJNS4_17SM100_MMA_TF32_SSISI_SI_fLi64ELi128ELNS4_4UMMA5MajorE0ELSO_0ELNSN_7ScaleInE0ELSP_0EEEEEENS4_6LayoutINS5_IJSB_SB_SB_EEENS5_IJNSA_ILi0EEESU_SU_EEEEENS5_IJNS4_10UnderscoreESX_SX_EEEEENS4_23SM90_TMA_LOAD_MULTICASTENS4_14ComposedLayoutINS4_7SwizzleILi3ELi4ELi3EEENS4_18smem_ptr_flag_bitsILi32EEENSS_INS5_IJNSA_ILi8EEENSA_ILi32EEEEEENS5_IJS17_SB_EEEEEEEvNS4_8identityENS4_13SM90_TMA_LOADES1B_vS1C_EENS_8epilogue10collective18CollectiveEpilogueINS1F_23Sm100TmaWarpSpecializedILi4ELi2ELi16ELb1ELb0EEEJSH_NS5_IJNSS_ISF_SB_EENSS_IS17_SB_EEEEESI_SJ_SI_SJ_NS1F_6fusion15FusionCallbacksIS1J_NS1N_17LinearCombinationISI_fSI_fLNS_15FloatRoundStyleE2EEESH_S1M_JEEENS4_5SM1004TMEM4LOAD26SM100_TMEM_LOAD_16dp128b8xES1D_S1B_NS4_17SM75_U32x4_LDSM_NENS4_14SM90_TMA_STOREES1B_NS4_17SM90_U32x4_STSM_NENS4_39AutoVectorizingCopyWithAssumedAlignmentILi128EEEEEEvvEEEEvNT_6ParamsE) ;  /* 0xffffff6404a07950 */ /* 0x000fea0003c3ffff */
        .weak           $__internal_2_$__cuda_sm10x_tcgen05_guardrail_trap_unallocated_columns_being_dealloced
        .type           $__internal_2_$__cuda_sm10x_tcgen05_guardrail_trap_unallocated_columns_being_dealloced,@function
        .size           $__internal_2_$__cuda_sm10x_tcgen05_guardrail_trap_unallocated_columns_being_dealloced,(.L_x_183 - $__internal_2_$__cuda_sm10x_tcgen05_guardrail_trap_unallocated_columns_being_dealloced)
$__internal_2_$__cuda_sm10x_tcgen05_guardrail_trap_unallocated_columns_being_dealloced:
[----:B------:R-:W-:Y:S05]  /*9980*/  BPT.TRAP 0x1 ;  /* 0x000000040000795c */ /* 0x000fea0000300000 */
[----:B------:R-:W-:-:S04]  /*9990*/  HFMA2 R3, -RZ, RZ, 0, 0 ;  /* 0x00000000ff037431 */ /* 0x000fc800000001ff */
[----:B------:R-:W-:Y:S05]  /*99a0*/  RET.REL.NODEC R2 `(_ZN7cutlass13device_kernelINS_4gemm6kernel13GemmUniversalIN4cute5tupleIJiiiiEEENS1_10collective13CollectiveMmaINS1_35MainloopSm100TmaUmmaWarpSpecializedILi4ELi2ELi4ENS5_IJNS4_1CILi1EEENSA_ILi4EEESB_EEEEENS5_IJNSA_ILi64EEENSA_ILi128EEESF_EEENS_10tfloat32_tENS5_IJlSB_lEEESI_SJ_NS4_8TiledMMAINS4_8MMA_AtomIJNS4_17SM100_MMA_TF32_SSISI_SI_fLi64ELi128ELNS4_4UMMA5MajorE0ELSO_0ELNSN_7ScaleInE0ELSP_0EEEEEENS4_6LayoutINS5_IJSB_SB_SB_EEENS5_IJNSA_ILi0EEESU_SU_EEEEENS5_IJNS4_10UnderscoreESX_SX_EEEEENS4_23SM90_TMA_LOAD_MULTICASTENS4_14ComposedLayoutINS4_7SwizzleILi3ELi4ELi3EEENS4_18smem_ptr_flag_bitsILi32EEENSS_INS5_IJNSA_ILi8EEENSA_ILi32EEEEEENS5_IJS17_SB_EEEEEEEvNS4_8identityENS4_13SM90_TMA_LOADES1B_vS1C_EENS_8epilogue10collective18CollectiveEpilogueINS1F_23Sm100TmaWarpSpecializedILi4ELi2ELi16ELb1ELb0EEEJSH_NS5_IJNSS_ISF_SB_EENSS_IS17_SB_EEEEESI_SJ_SI_SJ_NS1F_6fusion15FusionCallbacksIS1J_NS1N_17LinearCombinationISI_fSI_fLNS_15FloatRoundStyleE2EEESH_S1M_JEEENS4_5SM1004TMEM4LOAD26SM100_TMEM_LOAD_16dp128b8xES1D_S1B_NS4_17SM75_U32x4_LDSM_NENS4_14SM90_TMA_STOREES1B_NS4_17SM90_U32x4_STSM_NENS4_39AutoVectorizingCopyWithAssumedAlignmentILi128EEEEEEvvEEEEvNT_6ParamsE) ;  /* 0xffffff6402947950 */ /* 0x000fea0003c3ffff */
.L_x_182:
[----:B------:R-:W-:-:S00]  /*99b0*/  BRA `(.L_x_182) ;  /* 0xfffffffc00fc7947 */ /* 0x000fc0000383ffff */
[----:B------:R-:W-:-:S00]  /*99c0*/  NOP ;  /* 0x0000000000007918 */ /* 0x000fc00000000000 */
        /* <DEDUP_REMOVED lines=11> */
.L_x_183:


//--------------------- .nv.global.init           --------------------------
	.section	.nv.global.init,"aw",@progbits
.nv.global.init:
	.type		$str$27,@object
	.size		$str$27,($str$28 - $str$27)
$str$27:
        /*0000*/ 	.byte	0x28, 0x61, 0x64, 0x64, 0x72, 0x65, 0x73, 0x73, 0x20, 0x26, 0x20, 0x6d, 0x61, 0x73, 0x6b, 0x29
        /*0010*/ 	.byte	0x20, 0x3d, 0x3d, 0x20, 0x30, 0x00
	.type		$str$28,@object
	.size		$str$28,($str$26 - $str$28)
$str$28:
        /*0016*/ 	.byte	0x2f, 0x74, 0x6d, 0x70, 0x2f, 0x63, 0x75, 0x74, 0x6c, 0x61, 0x73, 0x73, 0x5f, 0x73, 0x77, 0x65
        /*0026*/ 	.byte	0x65, 0x70, 0x5f, 0x73, 0x72, 0x63, 0x2f, 0x69, 0x6e, 0x63, 0x6c, 0x75, 0x64, 0x65, 0x2f, 0x63
        /*0036*/ 	.byte	0x75, 0x74, 0x65, 0x2f, 0x70, 0x6f, 0x69, 0x6e, 0x74, 0x65, 0x72, 0x5f, 0x66, 0x6c, 0x61, 0x67
        /*0046*/ 	.byte	0x67, 0x65, 0x64, 0x2e, 0x68, 0x70, 0x70, 0x00
	.type		$str$26,@object
	.size		$str$26,($str$25 - $str$26)
$str$26:
        /*004e*/ 	.byte	0x2f, 0x74, 0x6d, 0x70, 0x2f, 0x63, 0x75, 0x74, 0x6c, 0x61, 0x73, 0x73, 0x5f, 0x73, 0x77, 0x65
        /*005e*/ 	.byte	0x65, 0x70, 0x5f, 0x73, 0x72, 0x63, 0x2f, 0x69, 0x6e, 0x63, 0x6c, 0x75, 0x64, 0x65, 0x2f, 0x63
        /*006e*/ 	.byte	0x75, 0x74, 0x65, 0x2f, 0x61, 0x74, 0x6f, 0x6d, 0x2f, 0x63, 0x6f, 0x70, 0x79, 0x5f, 0x74, 0x72
        /*007e*/ 	.byte	0x61, 0x69, 0x74, 0x73, 0x5f, 0x73, 0x6d, 0x31, 0x30, 0x30, 0x2e, 0x68, 0x70, 0x70, 0x00
	.type		$str$25,@object
	.size		$str$25,(__unnamed_1 - $str$25)
$str$25:
        /*008d*/ 	.byte	0x28, 0x28, 0x75, 0x69, 0x6e, 0x74, 0x33, 0x32, 0x5f, 0x74, 0x28, 0x74, 0x68, 0x72, 0x65, 0x61
        /*009d*/ 	.byte	0x64, 0x49, 0x64, 0x78, 0x2e, 0x78, 0x29, 0x20, 0x2f, 0x20, 0x33, 0x32, 0x29, 0x20, 0x25, 0x20
        /*00ad*/ 	.byte	0x34, 0x29, 0x20, 0x3d, 0x3d, 0x20, 0x28, 0x28, 0x28, 0x74, 0x6d, 0x65, 0x6d, 0x5f, 0x61, 0x64
        /*00bd*/ 	.byte	0x64, 0x72, 0x20, 0x3e, 0x3e, 0x20, 0x31, 0x36, 0x29, 0x20, 0x2f, 0x20, 0x33, 0x32, 0x29, 0x20
        /*00cd*/ 	.byte	0x25, 0x20, 0x34, 0x29, 0x00
	.type		__unnamed_1,@object
	.size		__unnamed_1,(__unnamed_2 - __unnamed_1)
__unnamed_1:
        /*00d2*/ 	.byte	0x61, 0x75, 0x74, 0x6f, 0x20, 0x63, 0x75, 0x74, 0x65, 0x3a, 0x3a, 0x61, 0x73, 0x5f, 0x70, 0x6f
        /* <DEDUP_REMOVED lines=24> */
        /*0262*/ 	.byte	0x30, 0x34, 0x38, 0x3e, 0x3e, 0x3e, 0x3e, 0x5d, 0x00
	.type		__unnamed_2,@object
	.size		__unnamed_2,(.L_2 - __unnamed_2)
__unnamed_2:
        /* <DEDUP_REMOVED lines=45> */
        /*053b*/ 	.byte	0x3e, 0x3e, 0x3e, 0x5d, 0x00
.L_2:


//--------------------- .nv.shared._ZN7cutlass13device_kernelINS_4gemm6kernel13GemmUniversalIN4cute5tupleIJiiiiEEENS1_10collective13CollectiveMmaINS1_35MainloopSm100TmaUmmaWarpSpecializedILi4ELi2ELi4ENS5_IJNS4_1CILi1EEENSA_ILi4EEESB_EEEEENS5_IJNSA_ILi64EEENSA_ILi128EEESF_EEENS_10tfloat32_tENS5_IJlSB_lEEESI_SJ_NS4_8TiledMMAINS4_8MMA_AtomIJNS4_17SM100_MMA_TF32_SSISI_SI_fLi64ELi128ELNS4_4UMMA5MajorE0ELSO_0ELNSN_7ScaleInE0ELSP_0EEEEEENS4_6LayoutINS5_IJSB_SB_SB_EEENS5_IJNSA_ILi0EEESU_SU_EEEEENS5_IJNS4_10UnderscoreESX_SX_EEEEENS4_23SM90_TMA_LOAD_MULTICASTENS4_14ComposedLayoutINS4_7SwizzleILi3ELi4ELi3EEENS4_18smem_ptr_flag_bitsILi32EEENSS_INS5_IJNSA_ILi8EEENSA_ILi32EEEEEENS5_IJS17_SB_EEEEEEEvNS4_8identityENS4_13SM90_TMA_LOADES1B_vS1C_EENS_8epilogue10collective18CollectiveEpilogueINS1F_23Sm100TmaWarpSpecializedILi4ELi2ELi16ELb1ELb0EEEJSH_NS5_IJNSS_ISF_SB_EENSS_IS17_SB_EEEEESI_SJ_SI_SJ_NS1F_6fusion15FusionCallbacksIS1J_NS1N_17LinearCombinationISI_fSI_fLNS_15FloatRoundStyleE2EEESH_S1M_JEEENS4_5SM1004TMEM4LOAD26SM100_TMEM_LOAD_16dp128b8xES1D_S1B_NS4_17SM75_U32x4_LDSM_NENS4_14SM90_TMA_STOREES1B_NS4_17SM90_U32x4_STSM_NENS4_39AutoVectorizingCopyWithAssumedAlignmentILi128EEEEEEvvEEEEvNT_6ParamsE --------------------------
	.section	.nv.shared._ZN7cutlass13device_kernelINS_4gemm6kernel13GemmUniversalIN4cute5tupleIJiiiiEEENS1_10collective13CollectiveMmaINS1_35MainloopSm100TmaUmmaWarpSpecializedILi4ELi2ELi4ENS5_IJNS4_1CILi1EEENSA_ILi4EEESB_EEEEENS5_IJNSA_ILi64EEENSA_ILi128EEESF_EEENS_10tfloat32_tENS5_IJlSB_lEEESI_SJ_NS4_8TiledMMAINS4_8MMA_AtomIJNS4_17SM100_MMA_TF32_SSISI_SI_fLi64ELi128ELNS4_4UMMA5MajorE0ELSO_0ELNSN_7ScaleInE0ELSP_0EEEEEENS4_6LayoutINS5_IJSB_SB_SB_EEENS5_IJNSA_ILi0EEESU_SU_EEEEENS5_IJNS4_10UnderscoreESX_SX_EEEEENS4_23SM90_TMA_LOAD_MULTICASTENS4_14ComposedLayoutINS4_7SwizzleILi3ELi4ELi3EEENS4_18smem_ptr_flag_bitsILi32EEENSS_INS5_IJNSA_ILi8EEENSA_ILi32EEEEEENS5_IJS17_SB_EEEEEEEvNS4_8identityENS4_13SM90_TMA_LOADES1B_vS1C_EENS_8epilogue10collective18CollectiveEpilogueINS1F_23Sm100TmaWarpSpecializedILi4ELi2ELi16ELb1ELb0EEEJSH_NS5_IJNSS_ISF_SB_EENSS_IS17_SB_EEEEESI_SJ_SI_SJ_NS1F_6fusion15FusionCallbacksIS1J_NS1N_17LinearCombinationISI_fSI_fLNS_15FloatRoundStyleE2EEESH_S1M_JEEENS4_5SM1004TMEM4LOAD26SM100_TMEM_LOAD_16dp128b8xES1D_S1B_NS4_17SM75_U32x4_LDSM_NENS4_14SM90_TMA_STOREES1B_NS4_17SM90_U32x4_STSM_NENS4_39AutoVectorizingCopyWithAssumedAlignmentILi128EEEEEEvvEEEEvNT_6ParamsE,"aw",@nobits
	.sectionflags	@""
	.align	16
	.zero		1024


//--------------------- .nv.shared.reserved.0     --------------------------
	.section	.nv.shared.reserved.0,"aw",@nobits
	.weak		__nv_reservedSMEM_offset_0_alias
	.size		__nv_reservedSMEM_offset_0_alias, 0, 64
	.other		__nv_reservedSMEM_offset_0_alias,@"STO_CUDA_RESERVED_SHARED STV_DEFAULT"
__nv_reservedSMEM_offset_0_alias:
	.zero		0
.nv.shared.reserved.0:
	.zero		64
	.weak		__nv_reservedSMEM_tcgen05_partition
	.type		__nv_reservedSMEM_tcgen05_partition,@object
	.size		__nv_reservedSMEM_tcgen05_partition,(.L_0 - __nv_reservedSMEM_tcgen05_partition)
__nv_reservedSMEM_tcgen05_partition:
	.zero		32
.L_0:


//--------------------- .nv.global                --------------------------
	.section	.nv.global,"aw",@nobits
.nv.global:
	.type		_ZN40_INTERNAL_d50ebba2_4_k_cu_3d0a1365_262424cute1_E,@object
	.size		_ZN40_INTERNAL_d50ebba2_4_k_cu_3d0a1365_262424cute1_E,(_ZN40_INTERNAL_d50ebba2_4_k_cu_3d0a1365_262424cuda3std3__45__cpo6cbeginE - _ZN40_INTERNAL_d50ebba2_4_k_cu_3d0a1365_262424cute1_E)
_ZN40_INTERNAL_d50ebba2_4_k_cu_3d0a1365_262424cute1_E:
	.zero		1
	.type		_ZN40_INTERNAL_d50ebba2_4_k_cu_3d0a1365_262424cuda3std3__45__cpo6cbeginE,@object
	.size		_ZN40_INTERNAL_d50ebba2_4_k_cu_3d0a1365_262424cuda3std3__45__cpo6cbeginE,(_ZN40_INTERNAL_d50ebba2_4_k_cu_3d0a1365_262424cuda3std3__48in_placeE - _ZN40_INTERNAL_d50ebba2_4_k_cu_3d0a1365_262424cuda3std3__45__cpo6cbeginE)
_ZN40_INTERNAL_d50ebba2_4_k_cu_3d0a1365_262424cuda3std3__45__cpo6cbeginE:
	.zero		1
	.type		_ZN40_INTERNAL_d50ebba2_4_k_cu_3d0a1365_262424cuda3std3__48in_placeE,@object
	.size		_ZN40_INTERNAL_d50ebba2_4_k_cu_3d0a1365_262424cuda3std3__48in_placeE,(_ZN40_INTERNAL_d50ebba2_4_k_cu_3d0a1365_262424cuda3std6ranges3__45__cpo9iter_moveE - _ZN40_INTERNAL_d50ebba2_4_k_cu_3d0a1365_262424cuda3std3__48in_placeE)
_ZN40_INTERNAL_d50ebba2_4_k_cu_3d0a1365_262424cuda3std3__48in_placeE:
	.zero		1
	.type		_ZN40_INTERNAL_d50ebba2_4_k_cu_3d0a1365_262424cuda3std6ranges3__45__cpo9iter_moveE,@object
	.size		_ZN40_INTERNAL_d50ebba2_4_k_cu_3d0a1365_262424cuda3std6ranges3__45__cpo9iter_moveE,(_ZN40_INTERNAL_d50ebba2_4_k_cu_3d0a1365_262424cuda3std3__45__cpo5beginE - _ZN40_INTERNAL_d50ebba2_4_k_cu_3d0a1365_262424cuda3std6ranges3__45__cpo9iter_moveE)
_ZN40_INTERNAL_d50ebba2_4_k_cu_3d0a1365_262424cuda3std6ranges3__45__cpo9iter_moveE:
	.zero		1
	.type		_ZN40_INTERNAL_d50ebba2_4_k_cu_3d0a1365_262424cuda3std3__45__cpo5beginE,@object
	.size		_ZN40_INTERNAL_d50ebba2_4_k_cu_3d0a1365_262424cuda3std3__45__cpo5beginE,(_ZN40_INTERNAL_d50ebba2_4_k_cu_3d0a1365_262424cuda3std3__442_GLOBAL__N__d50ebba2_4_k_cu_3d0a1365_262426ignoreE - _ZN40_INTERNAL_d50ebba2_4_k_cu_3d0a1365_262424cuda3std3__45__cpo5beginE)
_ZN40_INTERNAL_d50ebba2_4_k_cu_3d0a1365_262424cuda3std3__45__cpo5beginE:
	.zero		1
	.type		_ZN40_INTERNAL_d50ebba2_4_k_cu_3d0a1365_262424cuda3std3__442_GLOBAL__N__d50ebba2_4_k_cu_3d0a1365_262426ignoreE,@object
	.size		_ZN40_INTERNAL_d50ebba2_4_k_cu_3d0a1365_262424cuda3std3__442_GLOBAL__N__d50ebba2_4_k_cu_3d0a1365_262426ignoreE,(_ZN40_INTERNAL_d50ebba2_4_k_cu_3d0a1365_262424cute7productE - _ZN40_INTERNAL_d50ebba2_4_k_cu_3d0a1365_262424cuda3std3__442_GLOBAL__N__d50ebba2_4_k_cu_3d0a1365_262426ignoreE)
_ZN40_INTERNAL_d50ebba2_4_k_cu_3d0a1365_262424cuda3std3__442_GLOBAL__N__d50ebba2_4_k_cu_3d0a1365_262426ignoreE:
	.zero		1
	.type		_ZN40_INTERNAL_d50ebba2_4_k_cu_3d0a1365_262424cute7productE,@object
	.size		_ZN40_INTERNAL_d50ebba2_4_k_cu_3d0a1365_262424cute7productE,(_ZN40_INTERNAL_d50ebba2_4_k_cu_3d0a1365_262424cuda3std3__45__cpo3endE - _ZN40_INTERNAL_d50ebba2_4_k_cu_3d0a1365_262424cute7productE)
_ZN40_INTERNAL_d50ebba2_4_k_cu_3d0a1365_262424cute7productE:
	.zero		1
	.type		_ZN40_INTERNAL_d50ebba2_4_k_cu_3d0a1365_262424cuda3std3__45__cpo3endE,@object
	.size		_ZN40_INTERNAL_d50ebba2_4_k_cu_3d0a1365_262424cuda3std3__45__cpo3endE,(_ZN40_INTERNAL_d50ebba2_4_k_cu_3d0a1365_262424cuda3std3__419piecewise_constructE - _ZN40_INTERNAL_d50ebba2_4_k_cu_3d0a1365_262424cuda3std3__45__cpo3endE)
_ZN40_INTERNAL_d50ebba2_4_k_cu_3d0a1365_262424cuda3std3__45__cpo3endE:
	.zero		1
	.type		_ZN40_INTERNAL_d50ebba2_4_k_cu_3d0a1365_262424cuda3std3__419piecewise_constructE,@object
	.size		_ZN40_INTERNAL_d50ebba2_4_k_cu_3d0a1365_262424cuda3std3__419piecewise_constructE,(_ZN40_INTERNAL_d50ebba2_4_k_cu_3d0a1365_262424cuda3std3__45__cpo4cendE - _ZN40_INTERNAL_d50ebba2_4_k_cu_3d0a1365_262424cuda3std3__419piecewise_constructE)
_ZN40_INTERNAL_d50ebba2_4_k_cu_3d0a1365_262424cuda3std3__419piecewise_constructE:
	.zero		1
	.type		_ZN40_INTERNAL_d50ebba2_4_k_cu_3d0a1365_262424cuda3std3__45__cpo4cendE,@object
	.size		_ZN40_INTERNAL_d50ebba2_4_k_cu_3d0a1365_262424cuda3std3__45__cpo4cendE,(_ZN40_INTERNAL_d50ebba2_4_k_cu_3d0a1365_262424cuda3std6ranges3__45__cpo4swapE - _ZN40_INTERNAL_d50ebba2_4_k_cu_3d0a1365_262424cuda3std3__45__cpo4cendE)
_ZN40_INTERNAL_d50ebba2_4_k_cu_3d0a1365_262424cuda3std3__45__cpo4cendE:
	.zero		1
	.type		_ZN40_INTERNAL_d50ebba2_4_k_cu_3d0a1365_262424cuda3std6ranges3__45__cpo4swapE,@object
	.size		_ZN40_INTERNAL_d50ebba2_4_k_cu_3d0a1365_262424cuda3std6ranges3__45__cpo4swapE,(.L_10 - _ZN40_INTERNAL_d50ebba2_4_k_cu_3d0a1365_262424cuda3std6ranges3__45__cpo4swapE)
_ZN40_INTERNAL_d50ebba2_4_k_cu_3d0a1365_262424cuda3std6ranges3__45__cpo4swapE:
	.zero		1
.L_10:


//--------------------- .nv.constant0._ZN7cutlass13device_kernelINS_4gemm6kernel13GemmUniversalIN4cute5tupleIJiiiiEEENS1_10collective13CollectiveMmaINS1_35MainloopSm100TmaUmmaWarpSpecializedILi4ELi2ELi4ENS5_IJNS4_1CILi1EEENSA_ILi4EEESB_EEEEENS5_IJNSA_ILi64EEENSA_ILi128EEESF_EEENS_10tfloat32_tENS5_IJlSB_lEEESI_SJ_NS4_8TiledMMAINS4_8MMA_AtomIJNS4_17SM100_MMA_TF32_SSISI_SI_fLi64ELi128ELNS4_4UMMA5MajorE0ELSO_0ELNSN_7ScaleInE0ELSP_0EEEEEENS4_6LayoutINS5_IJSB_SB_SB_EEENS5_IJNSA_ILi0EEESU_SU_EEEEENS5_IJNS4_10UnderscoreESX_SX_EEEEENS4_23SM90_TMA_LOAD_MULTICASTENS4_14ComposedLayoutINS4_7SwizzleILi3ELi4ELi3EEENS4_18smem_ptr_flag_bitsILi32EEENSS_INS5_IJNSA_ILi8EEENSA_ILi32EEEEEENS5_IJS17_SB_EEEEEEEvNS4_8identityENS4_13SM90_TMA_LOADES1B_vS1C_EENS_8epilogue10collective18CollectiveEpilogueINS1F_23Sm100TmaWarpSpecializedILi4ELi2ELi16ELb1ELb0EEEJSH_NS5_IJNSS_ISF_SB_EENSS_IS17_SB_EEEEESI_SJ_SI_SJ_NS1F_6fusion15FusionCallbacksIS1J_NS1N_17LinearCombinationISI_fSI_fLNS_15FloatRoundStyleE2EEESH_S1M_JEEENS4_5SM1004TMEM4LOAD26SM100_TMEM_LOAD_16dp128b8xES1D_S1B_NS4_17SM75_U32x4_LDSM_NENS4_14SM90_TMA_STOREES1B_NS4_17SM90_U32x4_STSM_NENS4_39AutoVectorizingCopyWithAssumedAlignmentILi128EEEEEEvvEEEEvNT_6ParamsE --------------------------
	.section	.nv.constant0._ZN7cutlass13device_kernelINS_4gemm6kernel13GemmUniversalIN4cute5tupleIJiiiiEEENS1_10collective13CollectiveMmaINS1_35MainloopSm100TmaUmmaWarpSpecializedILi4ELi2ELi4ENS5_IJNS4_1CILi1EEENSA_ILi4EEESB_EEEEENS5_IJNSA_ILi64EEENSA_ILi128EEESF_EEENS_10tfloat32_tENS5_IJlSB_lEEESI_SJ_NS4_8TiledMMAINS4_8MMA_AtomIJNS4_17SM100_MMA_TF32_SSISI_SI_fLi64ELi128ELNS4_4UMMA5MajorE0ELSO_0ELNSN_7ScaleInE0ELSP_0EEEEEENS4_6LayoutINS5_IJSB_SB_SB_EEENS5_IJNSA_ILi0EEESU_SU_EEEEENS5_IJNS4_10UnderscoreESX_SX_EEEEENS4_23SM90_TMA_LOAD_MULTICASTENS4_14ComposedLayoutINS4_7SwizzleILi3ELi4ELi3EEENS4_18smem_ptr_flag_bitsILi32EEENSS_INS5_IJNSA_ILi8EEENSA_ILi32EEEEEENS5_IJS17_SB_EEEEEEEvNS4_8identityENS4_13SM90_TMA_LOADES1B_vS1C_EENS_8epilogue10collective18CollectiveEpilogueINS1F_23Sm100TmaWarpSpecializedILi4ELi2ELi16ELb1ELb0EEEJSH_NS5_IJNSS_ISF_SB_EENSS_IS17_SB_EEEEESI_SJ_SI_SJ_NS1F_6fusion15FusionCallbacksIS1J_NS1N_17LinearCombinationISI_fSI_fLNS_15FloatRoundStyleE2EEESH_S1M_JEEENS4_5SM1004TMEM4LOAD26SM100_TMEM_LOAD_16dp128b8xES1D_S1B_NS4_17SM75_U32x4_LDSM_NENS4_14SM90_TMA_STOREES1B_NS4_17SM90_U32x4_STSM_NENS4_39AutoVectorizingCopyWithAssumedAlignmentILi128EEEEEEvvEEEEvNT_6ParamsE,"a",@progbits
	.sectionflags	@""
	.align	4
.nv.constant0._ZN7cutlass13device_kernelINS_4gemm6kernel13GemmUniversalIN4cute5tupleIJiiiiEEENS1_10collective13CollectiveMmaINS1_35MainloopSm100TmaUmmaWarpSpecializedILi4ELi2ELi4ENS5_IJNS4_1CILi1EEENSA_ILi4EEESB_EEEEENS5_IJNSA_ILi64EEENSA_ILi128EEESF_EEENS_10tfloat32_tENS5_IJlSB_lEEESI_SJ_NS4_8TiledMMAINS4_8MMA_AtomIJNS4_17SM100_MMA_TF32_SSISI_SI_fLi64ELi128ELNS4_4UMMA5MajorE0ELSO_0ELNSN_7ScaleInE0ELSP_0EEEEEENS4_6LayoutINS5_IJSB_SB_SB_EEENS5_IJNSA_ILi0EEESU_SU_EEEEENS5_IJNS4_10UnderscoreESX_SX_EEEEENS4_23SM90_TMA_LOAD_MULTICASTENS4_14ComposedLayoutINS4_7SwizzleILi3ELi4ELi3EEENS4_18smem_ptr_flag_bitsILi32EEENSS_INS5_IJNSA_ILi8EEENSA_ILi32EEEEEENS5_IJS17_SB_EEEEEEEvNS4_8identityENS4_13SM90_TMA_LOADES1B_vS1C_EENS_8epilogue10collective18CollectiveEpilogueINS1F_23Sm100TmaWarpSpecializedILi4ELi2ELi16ELb1ELb0EEEJSH_NS5_IJNSS_ISF_SB_EENSS_IS17_SB_EEEEESI_SJ_SI_SJ_NS1F_6fusion15FusionCallbacksIS1J_NS1N_17LinearCombinationISI_fSI_fLNS_15FloatRoundStyleE2EEESH_S1M_JEEENS4_5SM1004TMEM4LOAD26SM100_TMEM_LOAD_16dp128b8xES1D_S1B_NS4_17SM75_U32x4_LDSM_NENS4_14SM90_TMA_STOREES1B_NS4_17SM90_U32x4_STSM_NENS4_39AutoVectorizingCopyWithAssumedAlignmentILi128EEEEEEvvEEEEvNT_6ParamsE:
	.zero		2944


//--------------------- SYMBOLS --------------------------

	.type		.nv.reservedSmem.offset0,@object
	.size		.nv.reservedSmem.offset0,0x4
	.type		.nv.reservedSmem.cap,@object
	.size		.nv.reservedSmem.cap,0x4
	.type		__assertfail,@function
